def matmul_kernel(
    a_ptr,
    b_ptr,
    c_ptr,
    M,
    N,
    K,
    stride_am,
    stride_ak,
    stride_bk,
    stride_bn,
    stride_cm,
    stride_cn,
    BLOCK_M: tl.constexpr,
    BLOCK_N: tl.constexpr,
    BLOCK_K: tl.constexpr,
    GROUP_M: tl.constexpr,
):
    pid = tl.program_id(axis=0)
    num_pid_m = tl.cdiv(M, BLOCK_M)
    num_pid_n = tl.cdiv(N, BLOCK_N)
    num_pid_in_group = GROUP_M * num_pid_n
    group_id = pid // num_pid_in_group
    first_pid_m = group_id * GROUP_M
    group_size_m = min(num_pid_m - first_pid_m, GROUP_M)
    pid_m = first_pid_m + ((pid % num_pid_in_group) % group_size_m)
    pid_n = (pid % num_pid_in_group) // group_size_m

    offs_am = (pid_m * BLOCK_M + tl.arange(0, BLOCK_M)) % M
    offs_bn = (pid_n * BLOCK_N + tl.arange(0, BLOCK_N)) % N
    offs_k = tl.arange(0, BLOCK_K)
    a_ptrs = a_ptr + offs_am[:, None] * stride_am + offs_k[None, :] * stride_ak
    b_ptrs = b_ptr + offs_k[:, None] * stride_bk + offs_bn[None, :] * stride_bn

    acc = tl.zeros((BLOCK_M, BLOCK_N), dtype=tl.float32)
    for kk in range(0, tl.cdiv(K, BLOCK_K)):
        a = tl.load(a_ptrs, mask=offs_k[None, :] < K - kk * BLOCK_K, other=0.0)
        b = tl.load(b_ptrs, mask=offs_k[:, None] < K - kk * BLOCK_K, other=0.0)
        acc = tl.dot(a, b, acc)
        a_ptrs += BLOCK_K * stride_ak
        b_ptrs += BLOCK_K * stride_bk

    c = acc.to(c_ptr.dtype.element_ty)
    offs_cm = pid_m * BLOCK_M + tl.arange(0, BLOCK_M)
    offs_cn = pid_n * BLOCK_N + tl.arange(0, BLOCK_N)
    c_ptrs = c_ptr + offs_cm[:, None] * stride_cm + offs_cn[None, :] * stride_cn
    mask = (offs_cm[:, None] < M) & (offs_cn[None, :] < N)
    tl.store(c_ptrs, c, mask=mask)

# config = {"BLOCK_K": 128, "BLOCK_M": 16, "BLOCK_N": 32, "GROUP_M": 8, "arch": "sm_100", "dtype": "fp16", "num_ctas": 1, "num_stages": 2, "num_warps": 8}
# arch = sm_100


// ===== COMPILED SASS (sm_100a) =====

	.target	sm_100a

	.elftype	@"ET_EXEC"


//--------------------- .note.nv.tkinfo           --------------------------
	.section	.note.nv.tkinfo,"",@"SHT_NOTE"
	.sectionflags	@"SHF_NOTE_NV_TKINFO"
	.tkinfo
        /*0018*/ 	.word	0x00000081
        /*0030*/ 	.string	""
        /*0030*/ 	.string	"ptxas-blackwell"
        /*0030*/ 	.string	"Cuda compilation tools, release 12.9, V12.9.86"
        /*0030*/ 	.string	"Build cuda_12.9.r12.9/compiler.36037853_0"
        /*0030*/ 	.string	"-v  -suppress-debug-info  -lineinfo  -arch sm_100a "



//--------------------- .note.nv.cuver            --------------------------
	.section	.note.nv.cuver,"",@"SHT_NOTE"
	.sectionflags	@"SHF_NOTE_NV_CUVER"
        /*0018*/ 	.short	0x0001
        /*001a*/ 	.short	0x0064
        /*001c*/ 	.short	0x0001
        /*001e*/ 	.short	0x0000
        /*0020*/ 	.short	0x0001
        /*0022*/ 	.short	0x0000


//--------------------- .nv.info                  --------------------------
	.section	.nv.info,"",@"SHT_CUDA_INFO"
	.align	4


	//----- nvinfo : EIATTR_REGCOUNT
	.align		4
        /*0000*/ 	.byte	0x04, 0x2f
        /*0002*/ 	.short	(.L_1 - .L_0)
	.align		4
.L_0:
        /*0004*/ 	.word	index@(matmul_kernel)
        /*0008*/ 	.word	0x00000067


	//----- nvinfo : EIATTR_FRAME_SIZE
	.align		4
.L_1:
        /*000c*/ 	.byte	0x04, 0x11
        /*000e*/ 	.short	(.L_3 - .L_2)
	.align		4
.L_2:
        /*0010*/ 	.word	index@(matmul_kernel)
        /*0014*/ 	.word	0x00000000


	//----- nvinfo : EIATTR_MIN_STACK_SIZE
	.align		4
.L_3:
        /*0018*/ 	.byte	0x04, 0x12
        /*001a*/ 	.short	(.L_5 - .L_4)
	.align		4
.L_4:
        /*001c*/ 	.word	index@(matmul_kernel)
        /*0020*/ 	.word	0x00000000
.L_5:


//--------------------- .nv.info.matmul_kernel    --------------------------
	.section	.nv.info.matmul_kernel,"",@"SHT_CUDA_INFO"
	.sectionflags	@""
	.align	4


	//----- nvinfo : EIATTR_CUDA_API_VERSION
	.align		4
        /*0000*/ 	.byte	0x04, 0x37
        /*0002*/ 	.short	(.L_7 - .L_6)
.L_6:
        /*0004*/ 	.word	0x00000081


	//----- nvinfo : EIATTR_KPARAM_INFO
	.align		4
.L_7:
        /*0008*/ 	.byte	0x04, 0x17
        /*000a*/ 	.short	(.L_9 - .L_8)
.L_8:
        /*000c*/ 	.word	0x00000000
        /*0010*/ 	.short	0x000d
        /*0012*/ 	.short	0x0048
        /*0014*/ 	.byte	0x00, 0xf4, 0x21, 0x00


	//----- nvinfo : EIATTR_KPARAM_INFO
	.align		4
.L_9:
        /*0018*/ 	.byte	0x04, 0x17
        /*001a*/ 	.short	(.L_11 - .L_10)
.L_10:
        /*001c*/ 	.word	0x00000000
        /*0020*/ 	.short	0x000c
        /*0022*/ 	.short	0x0040
        /*0024*/ 	.byte	0x00, 0xf4, 0x21, 0x00


	//----- nvinfo : EIATTR_KPARAM_INFO
	.align		4
.L_11:
        /*0028*/ 	.byte	0x04, 0x17
        /*002a*/ 	.short	(.L_13 - .L_12)
.L_12:
        /*002c*/ 	.word	0x00000000
        /*0030*/ 	.short	0x000b
        /*0032*/ 	.short	0x0038
        /*0034*/ 	.byte	0x00, 0xf0, 0x11, 0x00


	//----- nvinfo : EIATTR_KPARAM_INFO
	.align		4
.L_13:
        /*0038*/ 	.byte	0x04, 0x17
        /*003a*/ 	.short	(.L_15 - .L_14)
.L_14:
        /*003c*/ 	.word	0x00000000
        /*0040*/ 	.short	0x000a
        /*0042*/ 	.short	0x0034
        /*0044*/ 	.byte	0x00, 0xf0, 0x11, 0x00


	//----- nvinfo : EIATTR_KPARAM_INFO
	.align		4
.L_15:
        /*0048*/ 	.byte	0x04, 0x17
        /*004a*/ 	.short	(.L_17 - .L_16)
.L_16:
        /*004c*/ 	.word	0x00000000
        /*0050*/ 	.short	0x0009
        /*0052*/ 	.short	0x0030
        /*0054*/ 	.byte	0x00, 0xf0, 0x11, 0x00


	//----- nvinfo : EIATTR_KPARAM_INFO
	.align		4
.L_17:
        /*0058*/ 	.byte	0x04, 0x17
        /*005a*/ 	.short	(.L_19 - .L_18)
.L_18:
        /*005c*/ 	.word	0x00000000
        /*0060*/ 	.short	0x0008
        /*0062*/ 	.short	0x002c
        /*0064*/ 	.byte	0x00, 0xf0, 0x11, 0x00


	//----- nvinfo : EIATTR_KPARAM_INFO
	.align		4
.L_19:
        /*0068*/ 	.byte	0x04, 0x17
        /*006a*/ 	.short	(.L_21 - .L_20)
.L_20:
        /*006c*/ 	.word	0x00000000
        /*0070*/ 	.short	0x0007
        /*0072*/ 	.short	0x0028
        /*0074*/ 	.byte	0x00, 0xf0, 0x11, 0x00


	//----- nvinfo : EIATTR_KPARAM_INFO
	.align		4
.L_21:
        /*0078*/ 	.byte	0x04, 0x17
        /*007a*/ 	.short	(.L_23 - .L_22)
.L_22:
        /*007c*/ 	.word	0x00000000
        /*0080*/ 	.short	0x0006
        /*0082*/ 	.short	0x0024
        /*0084*/ 	.byte	0x00, 0xf0, 0x11, 0x00


	//----- nvinfo : EIATTR_KPARAM_INFO
	.align		4
.L_23:
        /*0088*/ 	.byte	0x04, 0x17
        /*008a*/ 	.short	(.L_25 - .L_24)
.L_24:
        /*008c*/ 	.word	0x00000000
        /*0090*/ 	.short	0x0005
        /*0092*/ 	.short	0x0020
        /*0094*/ 	.byte	0x00, 0xf0, 0x11, 0x00


	//----- nvinfo : EIATTR_KPARAM_INFO
	.align		4
.L_25:
        /*0098*/ 	.byte	0x04, 0x17
        /*009a*/ 	.short	(.L_27 - .L_26)
.L_26:
        /*009c*/ 	.word	0x00000000
        /*00a0*/ 	.short	0x0004
        /*00a2*/ 	.short	0x001c
        /*00a4*/ 	.byte	0x00, 0xf0, 0x11, 0x00


	//----- nvinfo : EIATTR_KPARAM_INFO
	.align		4
.L_27:
        /*00a8*/ 	.byte	0x04, 0x17
        /*00aa*/ 	.short	(.L_29 - .L_28)
.L_28:
        /*00ac*/ 	.word	0x00000000
        /*00b0*/ 	.short	0x0003
        /*00b2*/ 	.short	0x0018
        /*00b4*/ 	.byte	0x00, 0xf0, 0x11, 0x00


	//----- nvinfo : EIATTR_KPARAM_INFO
	.align		4
.L_29:
        /*00b8*/ 	.byte	0x04, 0x17
        /*00ba*/ 	.short	(.L_31 - .L_30)
.L_30:
        /*00bc*/ 	.word	0x00000000
        /*00c0*/ 	.short	0x0002
        /*00c2*/ 	.short	0x0010
        /*00c4*/ 	.byte	0x00, 0xf4, 0x21, 0x00


	//----- nvinfo : EIATTR_KPARAM_INFO
	.align		4
.L_31:
        /*00c8*/ 	.byte	0x04, 0x17
        /*00ca*/ 	.short	(.L_33 - .L_32)
.L_32:
        /*00cc*/ 	.word	0x00000000
        /*00d0*/ 	.short	0x0001
        /*00d2*/ 	.short	0x0008
        /*00d4*/ 	.byte	0x00, 0xf4, 0x21, 0x00


	//----- nvinfo : EIATTR_KPARAM_INFO
	.align		4
.L_33:
        /*00d8*/ 	.byte	0x04, 0x17
        /*00da*/ 	.short	(.L_35 - .L_34)
.L_34:
        /*00dc*/ 	.word	0x00000000
        /*00e0*/ 	.short	0x0000
        /*00e2*/ 	.short	0x0000
        /*00e4*/ 	.byte	0x00, 0xf4, 0x21, 0x00


	//----- nvinfo : EIATTR_SPARSE_MMA_MASK
	.align		4
.L_35:
        /*00e8*/ 	.byte	0x03, 0x50
        /*00ea*/ 	.short	0x0000


	//----- nvinfo : EIATTR_MAXREG_COUNT
	.align		4
        /*00ec*/ 	.byte	0x03, 0x1b
        /*00ee*/ 	.short	0x00ff


	//----- nvinfo : EIATTR_NUM_BARRIERS
	.align		4
        /*00f0*/ 	.byte	0x02, 0x4c
        /*00f2*/ 	.byte	0x01
	.zero		1


	//----- nvinfo : EIATTR_VRC_CTA_INIT_COUNT
	.align		4
        /*00f4*/ 	.byte	0x02, 0x4a
	.zero		1
	.zero		1


	//----- nvinfo : EIATTR_EXIT_INSTR_OFFSETS
	.align		4
        /*00f8*/ 	.byte	0x04, 0x1c
        /*00fa*/ 	.short	(.L_37 - .L_36)


	//   ....[0]....
.L_36:
        /*00fc*/ 	.word	0x00002890


	//   ....[1]....
        /*0100*/ 	.word	0x000028c0


	//----- nvinfo : EIATTR_REQNTID
	.align		4
.L_37:
        /*0104*/ 	.byte	0x04, 0x10
        /*0106*/ 	.short	(.L_39 - .L_38)
.L_38:
        /*0108*/ 	.word	0x00000100
        /*010c*/ 	.word	0x00000001
        /*0110*/ 	.word	0x00000001


	//----- nvinfo : EIATTR_CBANK_PARAM_SIZE
	.align		4
.L_39:
        /*0114*/ 	.byte	0x03, 0x19
        /*0116*/ 	.short	0x0050


	//----- nvinfo : EIATTR_PARAM_CBANK
	.align		4
        /*0118*/ 	.byte	0x04, 0x0a
        /*011a*/ 	.short	(.L_41 - .L_40)
	.align		4
.L_40:
        /*011c*/ 	.word	index@(.nv.constant0.matmul_kernel)
        /*0120*/ 	.short	0x0380
        /*0122*/ 	.short	0x0050


	//----- nvinfo : EIATTR_SW_WAR
	.align		4
.L_41:
        /*0124*/ 	.byte	0x04, 0x36
        /*0126*/ 	.short	(.L_43 - .L_42)
.L_42:
        /*0128*/ 	.word	0x00000008
.L_43:


//--------------------- .nv.compat                --------------------------
	.section	.nv.compat,"",@"SHT_CUDA_COMPAT_INFO"
	.align	4
        /*0000*/ 	.byte	0x02, 0x02, 0x01, 0x00, 0x02, 0x05, 0x05, 0x00, 0x02, 0x03, 0x00, 0x00, 0x02, 0x06, 0x01, 0x00


//--------------------- .nv.callgraph             --------------------------
	.section	.nv.callgraph,"",@"SHT_CUDA_CALLGRAPH"
	.align	4
	.sectionentsize	8
	.align		4
        /*0000*/ 	.word	0x00000000
	.align		4
        /*0004*/ 	.word	0xffffffff
	.align		4
        /*0008*/ 	.word	0x00000000
	.align		4
        /*000c*/ 	.word	0xfffffffe
	.align		4
        /*0010*/ 	.word	0x00000000
	.align		4
        /*0014*/ 	.word	0xfffffffd
	.align		4
        /*0018*/ 	.word	0x00000000
	.align		4
        /*001c*/ 	.word	0xfffffffc


//--------------------- .text.matmul_kernel       --------------------------
	.section	.text.matmul_kernel,"ax",@progbits
	.align	128
        .global         matmul_kernel
        .type           matmul_kernel,@function
        .size           matmul_kernel,(.L_x_3 - matmul_kernel)
        .other          matmul_kernel,@"STO_CUDA_ENTRY STV_DEFAULT"
matmul_kernel:
.text.matmul_kernel:
[----:B------:R-:W0:Y:S08]  /*0000*/  LDC R1, c[0x0][0x37c] ;  /* 0x0000df00ff017b82 */ /* 0x000e300000000800 */
[----:B------:R-:W1:Y:S01]  /*0010*/  LDC.64 R12, c[0x0][0x398] ;  /* 0x0000e600ff0c7b82 */ /* 0x000e620000000a00 */
[----:B------:R-:W2:Y:S01]  /*0020*/  S2R R5, SR_CTAID.X ;  /* 0x0000000000057919 */ /* 0x000ea20000002500 */
[----:B------:R-:W-:Y:S01]  /*0030*/  UMOV UR4, 0x400 ;  /* 0x0000040000047882 */ /* 0x000fe20000000000 */
[----:B------:R-:W3:Y:S01]  /*0040*/  LDCU.64 UR6, c[0x0][0x358] ;  /* 0x00006b00ff0677ac */ /* 0x000ee20008000a00 */
[----:B------:R-:W4:Y:S04]  /*0050*/  S2R R58, SR_TID.X ;  /* 0x00000000003a7919 */ /* 0x000f280000002100 */
[----:B------:R-:W5:Y:S08]  /*0060*/  LDC R54, c[0x0][0x3a0] ;  /* 0x0000e800ff367b82 */ /* 0x000f700000000800 */
[----:B------:R-:W0:Y:S01]  /*0070*/  S2UR UR5, SR_CgaCtaId ;  /* 0x00000000000579c3 */ /* 0x000e220000008800 */
[----:B-1----:R-:W-:-:S05]  /*0080*/  VIADD R0, R13, 0x1f ;  /* 0x0000001f0d007836 */ /* 0x002fca0000000000 */
[----:B------:R-:W-:Y:S01]  /*0090*/  SHF.R.S32.HI R3, RZ, 0x1f, R0 ;  /* 0x0000001fff037819 */ /* 0x000fe20000011400 */
[----:B-----5:R-:W-:-:S03]  /*00a0*/  VIADD R54, R54, 0x7f ;  /* 0x0000007f36367836 */ /* 0x020fc60000000000 */
[----:B------:R-:W-:Y:S02]  /*00b0*/  LEA.HI R3, R3, R0, RZ, 0x5 ;  /* 0x0000000003037211 */ /* 0x000fe400078f28ff */
[----:B--2---:R-:W-:Y:S02]  /*00c0*/  IABS R8, R5 ;  /* 0x0000000500087213 */ /* 0x004fe40000000000 */
[----:B------:R-:W-:Y:S01]  /*00d0*/  SHF.R.S32.HI R3, RZ, 0x5, R3 ;  /* 0x00000005ff037819 */ /* 0x000fe20000011403 */
[----:B0-----:R-:W-:-:S04]  /*00e0*/  ULEA UR4, UR5, UR4, 0x18 ;  /* 0x0000000405047291 */ /* 0x001fc8000f8ec0ff */
[----:B------:R-:W-:-:S05]  /*00f0*/  IMAD.SHL.U32 R4, R3, 0x8, RZ ;  /* 0x0000000803047824 */ /* 0x000fca00078e00ff */
[-C--:B------:R-:W-:Y:S02]  /*0100*/  IABS R7, R4.reuse ;  /* 0x0000000400077213 */ /* 0x080fe40000000000 */
[----:B------:R-:W-:Y:S02]  /*0110*/  IABS R10, R4 ;  /* 0x00000004000a7213 */ /* 0x000fe40000000000 */
[----:B------:R-:W0:Y:S08]  /*0120*/  I2F.RP R0, R7 ;  /* 0x0000000700007306 */ /* 0x000e300000209400 */
[----:B0-----:R-:W0:Y:S02]  /*0130*/  MUFU.RCP R0, R0 ;  /* 0x0000000000007308 */ /* 0x001e240000001000 */
[----:B0-----:R-:W-:-:S02]  /*0140*/  VIADD R2, R0, 0xffffffe ;  /* 0x0ffffffe00027836 */ /* 0x001fc40000000000 */
[----:B------:R-:W-:-:S04]  /*0150*/  IMAD.MOV R0, RZ, RZ, -R10 ;  /* 0x000000ffff007224 */ /* 0x000fc800078e0a0a */
[----:B------:R0:W1:Y:S02]  /*0160*/  F2I.FTZ.U32.TRUNC.NTZ R3, R2 ;  /* 0x0000000200037305 */ /* 0x000064000021f000 */
[----:B0-----:R-:W-:Y:S02]  /*0170*/  IMAD.MOV.U32 R2, RZ, RZ, RZ ;  /* 0x000000ffff027224 */ /* 0x001fe400078e00ff */
[----:B-1----:R-:W-:-:S04]  /*0180*/  IMAD.MOV R6, RZ, RZ, -R3 ;  /* 0x000000ffff067224 */ /* 0x002fc800078e0a03 */
[----:B------:R-:W-:Y:S02]  /*0190*/  IMAD R9, R6, R7, RZ ;  /* 0x0000000706097224 */ /* 0x000fe400078e02ff */
[----:B------:R-:W-:Y:S02]  /*01a0*/  IMAD.MOV.U32 R6, RZ, RZ, R8 ;  /* 0x000000ffff067224 */ /* 0x000fe400078e0008 */
[----:B------:R-:W-:-:S06]  /*01b0*/  IMAD.HI.U32 R3, R3, R9, R2 ;  /* 0x0000000903037227 */ /* 0x000fcc00078e0002 */
[----:B------:R-:W-:-:S04]  /*01c0*/  IMAD.HI.U32 R3, R3, R6, RZ ;  /* 0x0000000603037227 */ /* 0x000fc800078e00ff */
[----:B------:R-:W-:-:S05]  /*01d0*/  IMAD R0, R3, R0, R6 ;  /* 0x0000000003007224 */ /* 0x000fca00078e0206 */
[----:B------:R-:W-:-:S13]  /*01e0*/  ISETP.GT.U32.AND P1, PT, R7, R0, PT ;  /* 0x000000000700720c */ /* 0x000fda0003f24070 */
[----:B------:R-:W-:Y:S02]  /*01f0*/  @!P1 IMAD.IADD R0, R0, 0x1, -R7 ;  /* 0x0000000100009824 */ /* 0x000fe400078e0a07 */
[----:B------:R-:W-:Y:S01]  /*0200*/  @!P1 VIADD R3, R3, 0x1 ;  /* 0x0000000103039836 */ /* 0x000fe20000000000 */
[----:B------:R-:W-:Y:S02]  /*0210*/  ISETP.NE.AND P1, PT, R4, RZ, PT ;  /* 0x000000ff0400720c */ /* 0x000fe40003f25270 */
[----:B------:R-:W-:Y:S02]  /*0220*/  ISETP.GE.U32.AND P0, PT, R0, R7, PT ;  /* 0x000000070000720c */ /* 0x000fe40003f06070 */
[----:B------:R-:W-:-:S04]  /*0230*/  LOP3.LUT R0, R5, R4, RZ, 0x3c, !PT ;  /* 0x0000000405007212 */ /* 0x000fc800078e3cff */
[----:B------:R-:W-:Y:S01]  /*0240*/  ISETP.GE.AND P2, PT, R0, RZ, PT ;  /* 0x000000ff0000720c */ /* 0x000fe20003f46270 */
[----:B------:R-:W-:-:S06]  /*0250*/  VIADD R0, R12, 0xf ;  /* 0x0000000f0c007836 */ /* 0x000fcc0000000000 */
[----:B------:R-:W-:-:S04]  /*0260*/  @P0 VIADD R3, R3, 0x1 ;  /* 0x0000000103030836 */ /* 0x000fc80000000000 */
[----:B------:R-:W-:Y:S01]  /*0270*/  IMAD.MOV.U32 R2, RZ, RZ, R3 ;  /* 0x000000ffff027224 */ /* 0x000fe200078e0003 */
[----:B------:R-:W-:-:S03]  /*0280*/  SHF.R.S32.HI R3, RZ, 0x1f, R0 ;  /* 0x0000001fff037819 */ /* 0x000fc60000011400 */
[----:B------:R-:W-:Y:S01]  /*0290*/  @!P2 IMAD.MOV R2, RZ, RZ, -R2 ;  /* 0x000000ffff02a224 */ /* 0x000fe200078e0a02 */
[----:B------:R-:W-:Y:S02]  /*02a0*/  @!P1 LOP3.LUT R2, RZ, R4, RZ, 0x33, !PT ;  /* 0x00000004ff029212 */ /* 0x000fe400078e33ff */
[----:B------:R-:W-:-:S03]  /*02b0*/  LEA.HI R3, R3, R0, RZ, 0x4 ;  /* 0x0000000003037211 */ /* 0x000fc600078f20ff */
[----:B------:R-:W-:Y:S02]  /*02c0*/  IMAD.SHL.U32 R6, R2, 0x8, RZ ;  /* 0x0000000802067824 */ /* 0x000fe400078e00ff */
[----:B------:R-:W-:-:S03]  /*02d0*/  IMAD.MOV R2, RZ, RZ, -R2 ;  /* 0x000000ffff027224 */ /* 0x000fc600078e0a02 */
[----:B------:R-:W-:Y:S01]  /*02e0*/  LEA.HI.SX32 R3, R3, -R6, 0x1c ;  /* 0x8000000603037211 */ /* 0x000fe200078fe2ff */
[----:B------:R-:W-:-:S03]  /*02f0*/  IMAD R4, R4, R2, R5 ;  /* 0x0000000204047224 */ /* 0x000fc600078e0205 */
[----:B------:R-:W-:Y:S02]  /*0300*/  VIMNMX R11, PT, PT, R3, 0x8, PT ;  /* 0x00000008030b7848 */ /* 0x000fe40003fe0100 */
[----:B------:R-:W-:Y:S02]  /*0310*/  IABS R9, R4 ;  /* 0x0000000400097213 */ /* 0x000fe40000000000 */
[----:B------:R-:W-:-:S04]  /*0320*/  IABS R7, R11 ;  /* 0x0000000b00077213 */ /* 0x000fc80000000000 */
[----:B------:R-:W0:Y:S08]  /*0330*/  I2F.RP R0, R7 ;  /* 0x0000000700007306 */ /* 0x000e300000209400 */
[----:B0-----:R-:W0:Y:S02]  /*0340*/  MUFU.RCP R0, R0 ;  /* 0x0000000000007308 */ /* 0x001e240000001000 */
[----:B0-----:R-:W-:-:S06]  /*0350*/  VIADD R3, R0, 0xffffffe ;  /* 0x0ffffffe00037836 */ /* 0x001fcc0000000000 */
[----:B------:R-:W0:Y:S02]  /*0360*/  F2I.FTZ.U32.TRUNC.NTZ R3, R3 ;  /* 0x0000000300037305 */ /* 0x000e24000021f000 */
[----:B0-----:R-:W-:-:S04]  /*0370*/  IMAD.MOV R8, RZ, RZ, -R3 ;  /* 0x000000ffff087224 */ /* 0x001fc800078e0a03 */
[----:B------:R-:W-:Y:S01]  /*0380*/  IMAD.MOV.U32 R2, RZ, RZ, R8 ;  /* 0x000000ffff027224 */ /* 0x000fe200078e0008 */
[----:B------:R-:W-:-:S03]  /*0390*/  IABS R8, R11 ;  /* 0x0000000b00087213 */ /* 0x000fc60000000000 */
[----:B------:R-:W-:Y:S02]  /*03a0*/  IMAD R5, R2, R7, RZ ;  /* 0x0000000702057224 */ /* 0x000fe400078e02ff */
[----:B------:R-:W-:Y:S02]  /*03b0*/  IMAD.MOV.U32 R2, RZ, RZ, RZ ;  /* 0x000000ffff027224 */ /* 0x000fe400078e00ff */
[----:B------:R-:W-:Y:S02]  /*03c0*/  IMAD.MOV R0, RZ, RZ, -R8 ;  /* 0x000000ffff007224 */ /* 0x000fe400078e0a08 */
[----:B------:R-:W-:Y:S01]  /*03d0*/  IMAD.HI.U32 R2, R3, R5, R2 ;  /* 0x0000000503027227 */ /* 0x000fe200078e0002 */
[----:B----4-:R-:W-:-:S05]  /*03e0*/  LOP3.LUT R3, R58, 0xf, RZ, 0xc0, !PT ;  /* 0x0000000f3a037812 */ /* 0x010fca00078ec0ff */
        /* <DEDUP_REMOVED lines=8> */
[----:B------:R-:W-:-:S07]  /*0470*/  ISETP.GE.AND P2, PT, R0, RZ, PT ;  /* 0x000000ff0000720c */ /* 0x000fce0003f46270 */
[----:B------:R-:W-:Y:S01]  /*0480*/  @P0 VIADD R2, R2, 0x1 ;  /* 0x0000000102020836 */ /* 0x000fe20000000000 */
[----:B------:R-:W-:-:S03]  /*0490*/  ISETP.GT.AND P0, PT, R54, 0x7f, PT ;  /* 0x0000007f3600780c */ /* 0x000fc60003f04270 */
[----:B------:R-:W-:Y:S01]  /*04a0*/  IMAD.MOV.U32 R5, RZ, RZ, R2 ;  /* 0x000000ffff057224 */ /* 0x000fe200078e0002 */
[----:B------:R-:W-:-:S03]  /*04b0*/  SHF.R.U32.HI R2, RZ, 0x4, R58 ;  /* 0x00000004ff027819 */ /* 0x000fc6000001163a */
[----:B------:R-:W-:Y:S01]  /*04c0*/  @!P2 IMAD.MOV R5, RZ, RZ, -R5 ;  /* 0x000000ffff05a224 */ /* 0x000fe200078e0a05 */
[----:B------:R-:W-:Y:S02]  /*04d0*/  @!P1 LOP3.LUT R5, RZ, R11, RZ, 0x33, !PT ;  /* 0x0000000bff059212 */ /* 0x000fe400078e33ff */
[----:B------:R-:W-:-:S03]  /*04e0*/  SGXT.U32 R2, R2, 0x4 ;  /* 0x000000040202781a */ /* 0x000fc60000000000 */
[----:B------:R-:W-:Y:S01]  /*04f0*/  IMAD.MOV R0, RZ, RZ, -R5 ;  /* 0x000000ffff007224 */ /* 0x000fe200078e0a05 */
[----:B------:R-:W-:Y:S01]  /*0500*/  @!P0 PRMT R48, RZ, 0x7610, R48 ;  /* 0x00007610ff308816 */ /* 0x000fe20000000030 */
[----:B------:R-:W-:Y:S01]  /*0510*/  IMAD.SHL.U32 R5, R5, 0x20, RZ ;  /* 0x0000002005057824 */ /* 0x000fe200078e00ff */
[----:B------:R-:W-:Y:S01]  /*0520*/  @!P0 PRMT R50, RZ, 0x7610, R50 ;  /* 0x00007610ff328816 */ /* 0x000fe20000000032 */
[----:B------:R-:W-:Y:S01]  /*0530*/  IMAD R0, R11, R0, R4 ;  /* 0x000000000b007224 */ /* 0x000fe200078e0204 */
[----:B------:R-:W-:Y:S02]  /*0540*/  @!P0 PRMT R48, R48, 0x5410, RZ ;  /* 0x0000541030308816 */ /* 0x000fe400000000ff */
[----:B------:R-:W-:Y:S01]  /*0550*/  @!P0 PRMT R50, R50, 0x5410, RZ ;  /* 0x0000541032328816 */ /* 0x000fe200000000ff */
[----:B------:R-:W-:-:S04]  /*0560*/  IMAD.IADD R0, R6, 0x1, R0 ;  /* 0x0000000106007824 */ /* 0x000fc800078e0200 */
[----:B------:R-:W-:Y:S02]  /*0570*/  IMAD R0, R0, 0x10, R3 ;  /* 0x0000001000007824 */ /* 0x000fe400078e0203 */
[----:B------:R-:W-:-:S05]  /*0580*/  @!P0 IMAD.SHL.U32 R3, R58, 0x20, RZ ;  /* 0x000000203a038824 */ /* 0x000fca00078e00ff */
[----:B------:R-:W-:Y:S01]  /*0590*/  @!P0 LOP3.LUT R4, R3, 0x60, RZ, 0xc0, !PT ;  /* 0x0000006003048812 */ /* 0x000fe200078ec0ff */
[----:B---3--:R-:W-:Y:S06]  /*05a0*/  @!P0 BRA `(.L_x_0) ;  /* 0x00000020000c8947 */ /* 0x008fec0003800000 */
[----:B------:R-:W-:Y:S01]  /*05b0*/  IABS R15, R12 ;  /* 0x0000000c000f7213 */ /* 0x000fe20000000000 */
[----:B------:R-:W0:Y:S01]  /*05c0*/  LDCU UR5, c[0x0][0x3b0] ;  /* 0x00007600ff0577ac */ /* 0x000e220008000800 */
[----:B------:R-:W-:Y:S01]  /*05d0*/  IABS R11, R13 ;  /* 0x0000000d000b7213 */ /* 0x000fe20000000000 */
[----:B------:R-:W1:Y:S01]  /*05e0*/  LDC R64, c[0x0][0x3a8] ;  /* 0x0000ea00ff407b82 */ /* 0x000e620000000800 */
[----:B------:R-:W2:Y:S01]  /*05f0*/  I2F.RP R4, R15 ;  /* 0x0000000f00047306 */ /* 0x000ea20000209400 */
[----:B------:R-:W-:Y:S01]  /*0600*/  IABS R10, R0 ;  /* 0x00000000000a7213 */ /* 0x000fe20000000000 */
[----:B------:R-:W3:Y:S01]  /*0610*/  LDCU UR8, c[0x0][0x3a4] ;  /* 0x00007480ff0877ac */ /* 0x000ee20008000800 */
[----:B------:R-:W-:Y:S02]  /*0620*/  ISETP.GE.AND P1, PT, R0, RZ, PT ;  /* 0x000000ff0000720c */ /* 0x000fe40003f26270 */
[----:B------:R-:W-:Y:S02]  /*0630*/  CS2R R48, SRZ ;  /* 0x0000000000307805 */ /* 0x000fe4000001ff00 */
[----:B------:R-:W-:Y:S01]  /*0640*/  LEA.HI R57, R58, 0x30, RZ, 0x1c ;  /* 0x000000303a397811 */ /* 0x000fe200078fe0ff */
[----:B------:R-:W4:Y:S01]  /*0650*/  LDCU.128 UR12, c[0x0][0x380] ;  /* 0x00007000ff0c77ac */ /* 0x000f220008000c00 */
[C---:B------:R-:W-:Y:S01]  /*0660*/  LOP3.LUT R60, R2.reuse, 0x20, RZ, 0xfc, !PT ;  /* 0x00000020023c7812 */ /* 0x040fe200078efcff */
[----:B------:R-:W5:Y:S01]  /*0670*/  I2F.RP R3, R11 ;  /* 0x0000000b00037306 */ /* 0x000f620000209400 */
[----:B------:R-:W-:-:S02]  /*0680*/  LOP3.LUT R61, R2, 0x40, RZ, 0xfc, !PT ;  /* 0x00000040023d7812 */ /* 0x000fc400078efcff */
[----:B------:R-:W-:Y:S02]  /*0690*/  CS2R R50, SRZ ;  /* 0x0000000000327805 */ /* 0x000fe4000001ff00 */
[C---:B------:R-:W-:Y:S02]  /*06a0*/  LOP3.LUT R62, R2.reuse, 0x50, RZ, 0xfc, !PT ;  /* 0x00000050023e7812 */ /* 0x040fe400078efcff */
[C---:B------:R-:W-:Y:S02]  /*06b0*/  LOP3.LUT R63, R2.reuse, 0x60, RZ, 0xfc, !PT ;  /* 0x00000060023f7812 */ /* 0x040fe400078efcff */
[----:B------:R-:W-:Y:S01]  /*06c0*/  LOP3.LUT R59, R2, 0x10, RZ, 0xfc, !PT ;  /* 0x00000010023b7812 */ /* 0x000fe200078efcff */
[----:B--2---:R-:W2:Y:S01]  /*06d0*/  MUFU.RCP R4, R4 ;  /* 0x0000000400047308 */ /* 0x004ea20000001000 */
[----:B-1----:R-:W-:-:S07]  /*06e0*/  IMAD R65, R60, R64, RZ ;  /* 0x000000403c417224 */ /* 0x002fce00078e02ff */
[----:B-----5:R-:W-:Y:S01]  /*06f0*/  MUFU.RCP R3, R3 ;  /* 0x0000000300037308 */ /* 0x020fe20000001000 */
[----:B--2---:R-:W-:-:S07]  /*0700*/  VIADD R6, R4, 0xffffffe ;  /* 0x0ffffffe04067836 */ /* 0x004fce0000000000 */
[----:B------:R1:W2:Y:S02]  /*0710*/  F2I.FTZ.U32.TRUNC.NTZ R7, R6 ;  /* 0x0000000600077305 */ /* 0x0002a4000021f000 */
[----:B-1----:R-:W-:Y:S02]  /*0720*/  IMAD.MOV.U32 R6, RZ, RZ, RZ ;  /* 0x000000ffff067224 */ /* 0x002fe400078e00ff */
[----:B--2---:R-:W-:-:S04]  /*0730*/  IMAD.MOV R8, RZ, RZ, -R7 ;  /* 0x000000ffff087224 */ /* 0x004fc800078e0a07 */
[----:B------:R-:W-:-:S04]  /*0740*/  IMAD R9, R8, R15, RZ ;  /* 0x0000000f08097224 */ /* 0x000fc800078e02ff */
[----:B------:R-:W-:-:S04]  /*0750*/  IMAD.HI.U32 R7, R7, R9, R6 ;  /* 0x0000000907077227 */ /* 0x000fc800078e0006 */
[----:B------:R-:W-:Y:S02]  /*0760*/  VIADD R6, R3, 0xffffffe ;  /* 0x0ffffffe03067836 */ /* 0x000fe40000000000 */
[----:B------:R-:W-:-:S04]  /*0770*/  IMAD.HI.U32 R7, R7, R10, RZ ;  /* 0x0000000a07077227 */ /* 0x000fc800078e00ff */
[----:B------:R-:W-:Y:S02]  /*0780*/  IMAD.MOV R4, RZ, RZ, -R7 ;  /* 0x000000ffff047224 */ /* 0x000fe400078e0a07 */
[----:B------:R1:W2:Y:S02]  /*0790*/  F2I.FTZ.U32.TRUNC.NTZ R7, R6 ;  /* 0x0000000600077305 */ /* 0x0002a4000021f000 */
[----:B------:R-:W-:Y:S01]  /*07a0*/  IMAD R10, R15, R4, R10 ;  /* 0x000000040f0a7224 */ /* 0x000fe200078e020a */
[----:B------:R-:W-:-:S04]  /*07b0*/  SHF.R.U32.HI R4, RZ, 0x7, R58 ;  /* 0x00000007ff047819 */ /* 0x000fc8000001163a */
[----:B------:R-:W-:Y:S02]  /*07c0*/  ISETP.GT.U32.AND P0, PT, R15, R10, PT ;  /* 0x0000000a0f00720c */ /* 0x000fe40003f04070 */
[----:B------:R-:W-:Y:S01]  /*07d0*/  SGXT.U32 R4, R4, 0x1 ;  /* 0x000000010404781a */ /* 0x000fe20000000000 */
[----:B-1----:R-:W-:-:S03]  /*07e0*/  IMAD.MOV.U32 R6, RZ, RZ, RZ ;  /* 0x000000ffff067224 */ /* 0x002fc600078e00ff */
[----:B------:R-:W-:Y:S01]  /*07f0*/  LOP3.LUT R19, R5, R4, RZ, 0xfc, !PT ;  /* 0x0000000405137212 */ /* 0x000fe200078efcff */
[----:B--2---:R-:W-:-:S03]  /*0800*/  IMAD.MOV R3, RZ, RZ, -R7 ;  /* 0x000000ffff037224 */ /* 0x004fc600078e0a07 */
[C---:B------:R-:W-:Y:S01]  /*0810*/  LOP3.LUT R8, R19.reuse, 0x1e, RZ, 0xfc, !PT ;  /* 0x0000001e13087812 */ /* 0x040fe200078efcff */
[----:B------:R-:W-:Y:S01]  /*0820*/  IMAD.MOV.U32 R4, RZ, RZ, R3 ;  /* 0x000000ffff047224 */ /* 0x000fe200078e0003 */
[----:B------:R-:W-:Y:S01]  /*0830*/  LOP3.LUT R21, R19, 0x12, RZ, 0xfc, !PT ;  /* 0x0000001213157812 */ /* 0x000fe200078efcff */
[----:B------:R-:W-:Y:S01]  /*0840*/  @!P0 IMAD.IADD R10, R10, 0x1, -R15 ;  /* 0x000000010a0a8824 */ /* 0x000fe200078e0a0f */
[----:B------:R-:W-:Y:S01]  /*0850*/  IABS R16, R8 ;  /* 0x0000000800107213 */ /* 0x000fe20000000000 */
[----:B------:R-:W-:Y:S01]  /*0860*/  IMAD R9, R4, R11, RZ ;  /* 0x0000000b04097224 */ /* 0x000fe200078e02ff */
[----:B------:R-:W-:Y:S02]  /*0870*/  ISETP.GE.AND P6, PT, R8, RZ, PT ;  /* 0x000000ff0800720c */ /* 0x000fe40003fc6270 */
[----:B------:R-:W-:Y:S01]  /*0880*/  ISETP.GT.U32.AND P0, PT, R15, R10, PT ;  /* 0x0000000a0f00720c */ /* 0x000fe20003f04070 */
[----:B------:R-:W-:Y:S01]  /*0890*/  IMAD.HI.U32 R9, R7, R9, R6 ;  /* 0x0000000907097227 */ /* 0x000fe200078e0006 */
[----:B------:R-:W-:-:S02]  /*08a0*/  LOP3.LUT R8, R19, 0x1a, RZ, 0xfc, !PT ;  /* 0x0000001a13087812 */ /* 0x000fc400078efcff */
[----:B------:R-:W-:Y:S02]  /*08b0*/  LOP3.LUT R6, R58, 0x7f, RZ, 0xc0, !PT ;  /* 0x0000007f3a067812 */ /* 0x000fe400078ec0ff */
[----:B------:R-:W-:Y:S01]  /*08c0*/  SHF.R.S32.HI R7, RZ, 0x7, R58 ;  /* 0x00000007ff077819 */ /* 0x000fe2000001143a */
[----:B------:R-:W-:Y:S01]  /*08d0*/  IMAD.HI.U32 R3, R9, R16, RZ ;  /* 0x0000001009037227 */ /* 0x000fe200078e00ff */
[----:B------:R-:W-:Y:S02]  /*08e0*/  LOP3.LUT R25, R19, 0xe, RZ, 0xfc, !PT ;  /* 0x0000000e13197812 */ /* 0x000fe400078efcff */
[----:B------:R-:W-:Y:S01]  /*08f0*/  SGXT R7, R7, 0x1 ;  /* 0x000000010707781a */ /* 0x000fe20000000200 */
[----:B------:R-:W-:Y:S01]  /*0900*/  IMAD.SHL.U32 R14, R6, 0x2, RZ ;  /* 0x00000002060e7824 */ /* 0x000fe200078e00ff */
[----:B------:R-:W-:Y:S01]  /*0910*/  IABS R28, R25 ;  /* 0x00000019001c7213 */ /* 0x000fe20000000000 */
[----:B------:R-:W-:Y:S01]  /*0920*/  @!P0 IMAD.IADD R10, R10, 0x1, -R15 ;  /* 0x000000010a0a8824 */ /* 0x000fe200078e0a0f */
[----:B------:R-:W-:Y:S01]  /*0930*/  ISETP.NE.AND P0, PT, R12, RZ, PT ;  /* 0x000000ff0c00720c */ /* 0x000fe20003f05270 */
[----:B------:R-:W-:Y:S01]  /*0940*/  IMAD.MOV R15, RZ, RZ, -R3 ;  /* 0x000000ffff0f7224 */ /* 0x000fe200078e0a03 */
[----:B------:R-:W-:Y:S01]  /*0950*/  SHF.R.S32.HI R3, RZ, 0x1f, R54 ;  /* 0x0000001fff037819 */ /* 0x000fe20000011436 */
[----:B------:R-:W-:Y:S01]  /*0960*/  IMAD.MOV.U32 R4, RZ, RZ, R10 ;  /* 0x000000ffff047224 */ /* 0x000fe200078e000a */
[----:B------:R-:W-:Y:S01]  /*0970*/  LOP3.LUT R7, R14, 0x110, R7, 0x78, !PT ;  /* 0x000001100e077812 */ /* 0x000fe200078e7807 */
[----:B------:R-:W-:Y:S01]  /*0980*/  IMAD R10, R11, R15, R16 ;  /* 0x0000000f0b0a7224 */ /* 0x000fe200078e0210 */
[----:B------:R-:W-:Y:S01]  /*0990*/  LEA.HI R54, R3, R54, RZ, 0x7 ;  /* 0x0000003603367211 */ /* 0x000fe200078f38ff */
[----:B------:R-:W-:Y:S01]  /*09a0*/  @!P1 IMAD.MOV R4, RZ, RZ, -R4 ;  /* 0x000000ffff049224 */ /* 0x000fe200078e0a04 */
[----:B------:R-:W-:-:S02]  /*09b0*/  LOP3.LUT R3, R19, 0x1c, RZ, 0xfc, !PT ;  /* 0x0000001c13037812 */ /* 0x000fc400078efcff */
[----:B------:R-:W-:Y:S02]  /*09c0*/  ISETP.GT.U32.AND P3, PT, R11, R10, PT ;  /* 0x0000000a0b00720c */ /* 0x000fe40003f64070 */
[----:B------:R-:W-:Y:S02]  /*09d0*/  ISETP.GE.AND P2, PT, R3, RZ, PT ;  /* 0x000000ff0300720c */ /* 0x000fe40003f46270 */
[----:B------:R-:W-:Y:S02]  /*09e0*/  IABS R3, R3 ;  /* 0x0000000300037213 */ /* 0x000fe40000000000 */
[----:B------:R-:W-:Y:S02]  /*09f0*/  ISETP.GE.AND P1, PT, R8, RZ, PT ;  /* 0x000000ff0800720c */ /* 0x000fe40003f26270 */
[----:B------:R-:W-:Y:S01]  /*0a00*/  IABS R16, R8 ;  /* 0x0000000800107213 */ /* 0x000fe20000000000 */
[----:B------:R-:W-:Y:S01]  /*0a10*/  IMAD.MOV.U32 R8, RZ, RZ, R3 ;  /* 0x000000ffff087224 */ /* 0x000fe200078e0003 */
[----:B------:R-:W-:-:S02]  /*0a20*/  @!P0 LOP3.LUT R4, RZ, R12, RZ, 0x33, !PT ;  /* 0x0000000cff048212 */ /* 0x000fc400078e33ff */
[C---:B------:R-:W-:Y:S01]  /*0a30*/  LOP3.LUT R12, R19.reuse, 0x18, RZ, 0xfc, !PT ;  /* 0x00000018130c7812 */ /* 0x040fe200078efcff */
[----:B------:R-:W-:Y:S01]  /*0a40*/  @!P3 IMAD.IADD R10, R10, 0x1, -R11 ;  /* 0x000000010a0ab824 */ /* 0x000fe200078e0a0b */
[----:B------:R-:W-:Y:S01]  /*0a50*/  LOP3.LUT R14, R19, 0x16, RZ, 0xfc, !PT ;  /* 0x00000016130e7812 */ /* 0x000fe200078efcff */
[----:B------:R-:W-:Y:S01]  /*0a60*/  IMAD.HI.U32 R3, R9, R8, RZ ;  /* 0x0000000809037227 */ /* 0x000fe200078e00ff */
[----:B------:R-:W-:Y:S02]  /*0a70*/  IABS R18, R12 ;  /* 0x0000000c00127213 */ /* 0x000fe40000000000 */
[----:B------:R-:W-:Y:S01]  /*0a80*/  ISETP.GT.U32.AND P3, PT, R11, R10, PT ;  /* 0x0000000a0b00720c */ /* 0x000fe20003f64070 */
[----:B------:R-:W-:Y:S01]  /*0a90*/  IMAD.MOV R3, RZ, RZ, -R3 ;  /* 0x000000ffff037224 */ /* 0x000fe200078e0a03 */
[----:B------:R-:W-:Y:S01]  /*0aa0*/  ISETP.GE.AND P0, PT, R12, RZ, PT ;  /* 0x000000ff0c00720c */ /* 0x000fe20003f06270 */
[----:B------:R-:W-:Y:S01]  /*0ab0*/  IMAD.HI.U32 R12, R9, R18, RZ ;  /* 0x00000012090c7227 */ /* 0x000fe200078e00ff */
[----:B------:R-:W-:-:S02]  /*0ac0*/  IABS R20, R14 ;  /* 0x0000000e00147213 */ /* 0x000fc40000000000 */
[----:B------:R-:W-:Y:S01]  /*0ad0*/  ISETP.GE.AND P5, PT, R14, RZ, PT ;  /* 0x000000ff0e00720c */ /* 0x000fe20003fa6270 */
[----:B------:R-:W-:Y:S01]  /*0ae0*/  IMAD R8, R11, R3, R8 ;  /* 0x000000030b087224 */ /* 0x000fe200078e0208 */
[----:B------:R-:W-:Y:S01]  /*0af0*/  LOP3.LUT R15, R19, 0x14, RZ, 0xfc, !PT ;  /* 0x00000014130f7812 */ /* 0x000fe200078efcff */
[----:B------:R-:W-:Y:S01]  /*0b00*/  IMAD.HI.U32 R3, R9, R16, RZ ;  /* 0x0000001009037227 */ /* 0x000fe200078e00ff */
[----:B------:R-:W-:Y:S02]  /*0b10*/  LOP3.LUT R23, R19, 0x10, RZ, 0xfc, !PT ;  /* 0x0000001013177812 */ /* 0x000fe400078efcff */
[----:B------:R-:W-:Y:S01]  /*0b20*/  IABS R22, R15 ;  /* 0x0000000f00167213 */ /* 0x000fe20000000000 */
[----:B------:R-:W-:Y:S01]  /*0b30*/  @!P3 IMAD.IADD R10, R10, 0x1, -R11 ;  /* 0x000000010a0ab824 */ /* 0x000fe200078e0a0b */
[----:B------:R-:W-:Y:S01]  /*0b40*/  ISETP.GT.U32.AND P3, PT, R11, R8, PT ;  /* 0x000000080b00720c */ /* 0x000fe20003f64070 */
[----:B------:R-:W-:Y:S01]  /*0b50*/  IMAD.MOV R12, RZ, RZ, -R12 ;  /* 0x000000ffff0c7224 */ /* 0x000fe200078e0a0c */
[----:B------:R-:W-:Y:S01]  /*0b60*/  ISETP.GE.AND P4, PT, R15, RZ, PT ;  /* 0x000000ff0f00720c */ /* 0x000fe20003f86270 */
[----:B------:R-:W-:Y:S01]  /*0b70*/  IMAD.MOV R3, RZ, RZ, -R3 ;  /* 0x000000ffff037224 */ /* 0x000fe200078e0a03 */
[----:B------:R-:W-:Y:S01]  /*0b80*/  IABS R26, R23 ;  /* 0x00000017001a7213 */ /* 0x000fe20000000000 */
[----:B------:R-:W-:Y:S01]  /*0b90*/  IMAD R18, R11, R12, R18 ;  /* 0x0000000c0b127224 */ /* 0x000fe200078e0212 */
[----:B------:R-:W-:Y:S01]  /*0ba0*/  LOP3.LUT R27, R19, 0xc, RZ, 0xfc, !PT ;  /* 0x0000000c131b7812 */ /* 0x000fe200078efcff */
[----:B------:R-:W-:Y:S01]  /*0bb0*/  IMAD R16, R11, R3, R16 ;  /* 0x000000030b107224 */ /* 0x000fe200078e0210 */
[----:B------:R-:W-:Y:S01]  /*0bc0*/  IABS R3, R21 ;  /* 0x0000001500037213 */ /* 0x000fe20000000000 */
[----:B------:R-:W-:Y:S01]  /*0bd0*/  IMAD.MOV.U32 R12, RZ, RZ, R10 ;  /* 0x000000ffff0c7224 */ /* 0x000fe200078e000a */
[----:B------:R-:W-:Y:S01]  /*0be0*/  IABS R24, R27 ;  /* 0x0000001b00187213 */ /* 0x000fe20000000000 */
[----:B------:R-:W-:Y:S01]  /*0bf0*/  IMAD.HI.U32 R14, R9, R20, RZ ;  /* 0x00000014090e7227 */ /* 0x000fe200078e00ff */
[----:B------:R-:W-:-:S02]  /*0c00*/  LOP3.LUT R29, R19, 0xa, RZ, 0xfc, !PT ;  /* 0x0000000a131d7812 */ /* 0x000fc400078efcff */
[----:B------:R-:W-:Y:S01]  /*0c10*/  LOP3.LUT R31, R19, 0x8, RZ, 0xfc, !PT ;  /* 0x00000008131f7812 */ /* 0x000fe200078efcff */
[----:B------:R-:W-:Y:S01]  /*0c20*/  @!P3 IMAD.IADD R8, R8, 0x1, -R11 ;  /* 0x000000010808b824 */ /* 0x000fe200078e0a0b */
[----:B------:R-:W-:Y:S01]  /*0c30*/  IABS R32, R29 ;  /* 0x0000001d00207213 */ /* 0x000fe20000000000 */
[----:B------:R-:W-:Y:S01]  /*0c40*/  @!P6 IMAD.MOV R12, RZ, RZ, -R12 ;  /* 0x000000ffff0ce224 */ /* 0x000fe200078e0a0c */
[C---:B------:R-:W-:Y:S01]  /*0c50*/  ISETP.GT.U32.AND P6, PT, R11.reuse, R16, PT ;  /* 0x000000100b00720c */ /* 0x040fe20003fc4070 */
[----:B------:R-:W-:Y:S01]  /*0c60*/  IMAD.MOV R14, RZ, RZ, -R14 ;  /* 0x000000ffff0e7224 */ /* 0x000fe200078e0a0e */
[----:B------:R-:W-:Y:S01]  /*0c70*/  ISETP.GT.U32.AND P3, PT, R11, R8, PT ;  /* 0x000000080b00720c */ /* 0x000fe20003f64070 */
[----:B------:R-:W-:Y:S01]  /*0c80*/  IMAD.HI.U32 R15, R9, R22, RZ ;  /* 0x00000016090f7227 */ /* 0x000fe200078e00ff */
[----:B------:R-:W-:Y:S02]  /*0c90*/  LOP3.LUT R33, R19, 0x6, RZ, 0xfc, !PT ;  /* 0x0000000613217812 */ /* 0x000fe400078efcff */
[----:B------:R-:W-:Y:S01]  /*0ca0*/  IABS R34, R31 ;  /* 0x0000001f00227213 */ /* 0x000fe20000000000 */
[----:B------:R-:W-:Y:S01]  /*0cb0*/  IMAD R20, R11, R14, R20 ;  /* 0x0000000e0b147224 */ /* 0x000fe200078e0214 */
[----:B------:R-:W-:Y:S01]  /*0cc0*/  IABS R36, R33 ;  /* 0x0000002100247213 */ /* 0x000fe20000000000 */
[----:B------:R-:W-:Y:S01]  /*0cd0*/  IMAD.MOV.U32 R14, RZ, RZ, R3 ;  /* 0x000000ffff0e7224 */ /* 0x000fe200078e0003 */
[----:B------:R-:W-:Y:S01]  /*0ce0*/  IABS R42, R19 ;  /* 0x00000013002a7213 */ /* 0x000fe20000000000 */
[----:B------:R-:W-:Y:S01]  /*0cf0*/  IMAD.MOV R15, RZ, RZ, -R15 ;  /* 0x000000ffff0f7224 */ /* 0x000fe200078e0a0f */
[----:B------:R-:W-:Y:S01]  /*0d00*/  SHF.R.S32.HI R54, RZ, 0x7, R54 ;  /* 0x00000007ff367819 */ /* 0x000fe20000011436 */
[----:B------:R-:W-:Y:S01]  /*0d10*/  IMAD.HI.U32 R3, R9, R14, RZ ;  /* 0x0000000e09037227 */ /* 0x000fe200078e00ff */
[----:B------:R-:W-:-:S02]  /*0d20*/  LOP3.LUT R55, R7, 0x40, RZ, 0x3c, !PT ;  /* 0x0000004007377812 */ /* 0x000fc400078e3cff */
[----:B------:R-:W-:Y:S01]  /*0d30*/  LOP3.LUT R56, R7, 0x60, RZ, 0x3c, !PT ;  /* 0x0000006007387812 */ /* 0x000fe200078e3cff */
[--C-:B------:R-:W-:Y:S01]  /*0d40*/  @!P3 IMAD.IADD R8, R8, 0x1, -R11.reuse ;  /* 0x000000010808b824 */ /* 0x100fe200078e0a0b */
[C---:B------:R-:W-:Y:S01]  /*0d50*/  ISETP.GT.U32.AND P3, PT, R11.reuse, R18, PT ;  /* 0x000000120b00720c */ /* 0x040fe20003f64070 */
[----:B------:R-:W-:Y:S01]  /*0d60*/  @!P6 IMAD.IADD R16, R16, 0x1, -R11 ;  /* 0x000000011010e824 */ /* 0x000fe200078e0a0b */
[C---:B------:R-:W-:Y:S01]  /*0d70*/  ISETP.GT.U32.AND P6, PT, R11.reuse, R20, PT ;  /* 0x000000140b00720c */ /* 0x040fe20003fc4070 */
[----:B------:R-:W-:Y:S02]  /*0d80*/  IMAD.MOV R3, RZ, RZ, -R3 ;  /* 0x000000ffff037224 */ /* 0x000fe400078e0a03 */
[C---:B------:R-:W-:Y:S02]  /*0d90*/  IMAD R22, R11.reuse, R15, R22 ;  /* 0x0000000f0b167224 */ /* 0x040fe400078e0216 */
[----:B------:R-:W-:Y:S02]  /*0da0*/  IMAD R10, R11, R3, R14 ;  /* 0x000000030b0a7224 */ /* 0x000fe400078e020e */
[----:B------:R-:W-:-:S04]  /*0db0*/  IMAD.HI.U32 R14, R9, R28, RZ ;  /* 0x0000001c090e7227 */ /* 0x000fc800078e00ff */
[----:B------:R-:W-:Y:S02]  /*0dc0*/  IMAD.MOV R14, RZ, RZ, -R14 ;  /* 0x000000ffff0e7224 */ /* 0x000fe400078e0a0e */
[--C-:B------:R-:W-:Y:S01]  /*0dd0*/  @!P3 IMAD.IADD R18, R18, 0x1, -R11.reuse ;  /* 0x000000011212b824 */ /* 0x100fe200078e0a0b */
[C---:B------:R-:W-:Y:S01]  /*0de0*/  ISETP.GT.U32.AND P3, PT, R11.reuse, R16, PT ;  /* 0x000000100b00720c */ /* 0x040fe20003f64070 */
[C---:B------:R-:W-:Y:S02]  /*0df0*/  IMAD R28, R11.reuse, R14, R28 ;  /* 0x0000000e0b1c7224 */ /* 0x040fe400078e021c */
[----:B------:R-:W-:Y:S01]  /*0e00*/  @!P6 IMAD.IADD R20, R20, 0x1, -R11 ;  /* 0x000000011414e824 */ /* 0x000fe200078e0a0b */
[----:B------:R-:W-:Y:S01]  /*0e10*/  ISETP.GT.U32.AND P6, PT, R11, R18, PT ;  /* 0x000000120b00720c */ /* 0x000fe20003fc4070 */
[----:B------:R-:W-:Y:S02]  /*0e20*/  IMAD.MOV.U32 R14, RZ, RZ, R8 ;  /* 0x000000ffff0e7224 */ /* 0x000fe400078e0008 */
[----:B------:R-:W-:-:S04]  /*0e30*/  IMAD.HI.U32 R3, R9, R26, RZ ;  /* 0x0000001a09037227 */ /* 0x000fc800078e00ff */
[----:B------:R-:W-:Y:S01]  /*0e40*/  @!P2 IMAD.MOV R14, RZ, RZ, -R14 ;  /* 0x000000ffff0ea224 */ /* 0x000fe200078e0a0e */
[C---:B------:R-:W-:Y:S01]  /*0e50*/  ISETP.GT.U32.AND P2, PT, R11.reuse, R20, PT ;  /* 0x000000140b00720c */ /* 0x040fe20003f44070 */
[----:B------:R-:W-:Y:S01]  /*0e60*/  @!P3 IMAD.IADD R16, R16, 0x1, -R11 ;  /* 0x000000011010b824 */ /* 0x000fe200078e0a0b */
[C---:B------:R-:W-:Y:S01]  /*0e70*/  ISETP.GT.U32.AND P3, PT, R11.reuse, R22, PT ;  /* 0x000000160b00720c */ /* 0x040fe20003f64070 */
[----:B------:R-:W-:Y:S02]  /*0e80*/  IMAD.MOV R3, RZ, RZ, -R3 ;  /* 0x000000ffff037224 */ /* 0x000fe400078e0a03 */
[----:B------:R-:W-:Y:S01]  /*0e90*/  @!P6 IMAD.IADD R18, R18, 0x1, -R11 ;  /* 0x000000011212e824 */ /* 0x000fe200078e0a0b */
[C---:B------:R-:W-:Y:S01]  /*0ea0*/  ISETP.GT.U32.AND P6, PT, R11.reuse, R10, PT ;  /* 0x0000000a0b00720c */ /* 0x040fe20003fc4070 */
[----:B------:R-:W-:Y:S02]  /*0eb0*/  IMAD R26, R11, R3, R26 ;  /* 0x000000030b1a7224 */ /* 0x000fe400078e021a */
[----:B------:R-:W-:-:S04]  /*0ec0*/  IMAD.HI.U32 R3, R9, R24, RZ ;  /* 0x0000001809037227 */ /* 0x000fc800078e00ff */
[----:B------:R-:W-:Y:S01]  /*0ed0*/  @!P2 IMAD.IADD R20, R20, 0x1, -R11 ;  /* 0x000000011414a824 */ /* 0x000fe200078e0a0b */
[C---:B------:R-:W-:Y:S01]  /*0ee0*/  ISETP.GT.U32.AND P2, PT, R11.reuse, R26, PT ;  /* 0x0000001a0b00720c */ /* 0x040fe20003f44070 */
[----:B------:R-:W-:Y:S02]  /*0ef0*/  IMAD.MOV R3, RZ, RZ, -R3 ;  /* 0x000000ffff037224 */ /* 0x000fe400078e0a03 */
[--C-:B------:R-:W-:Y:S01]  /*0f00*/  @!P3 IMAD.IADD R22, R22, 0x1, -R11.reuse ;  /* 0x000000011616b824 */ /* 0x100fe200078e0a0b */
[C---:B------:R-:W-:Y:S01]  /*0f10*/  ISETP.GT.U32.AND P3, PT, R11.reuse, R28, PT ;  /* 0x0000001c0b00720c */ /* 0x040fe20003f64070 */
[----:B------:R-:W-:Y:S02]  /*0f20*/  IMAD R8, R11, R3, R24 ;  /* 0x000000030b087224 */ /* 0x000fe400078e0218 */
[----:B------:R-:W-:Y:S02]  /*0f30*/  @!P6 IMAD.IADD R10, R10, 0x1, -R11 ;  /* 0x000000010a0ae824 */ /* 0x000fe400078e0a0b */
[----:B------:R-:W-:Y:S01]  /*0f40*/  IMAD.HI.U32 R15, R9, R32, RZ ;  /* 0x00000020090f7227 */ /* 0x000fe200078e00ff */
[----:B------:R-:W-:-:S03]  /*0f50*/  ISETP.GT.U32.AND P6, PT, R11, R8, PT ;  /* 0x000000080b00720c */ /* 0x000fc60003fc4070 */
[----:B------:R-:W-:Y:S01]  /*0f60*/  @!P2 IMAD.IADD R26, R26, 0x1, -R11 ;  /* 0x000000011a1aa824 */ /* 0x000fe200078e0a0b */
[----:B------:R-:W-:Y:S01]  /*0f70*/  ISETP.GE.AND P2, PT, R19, RZ, PT ;  /* 0x000000ff1300720c */ /* 0x000fe20003f46270 */
[----:B------:R-:W-:Y:S02]  /*0f80*/  IMAD.MOV R15, RZ, RZ, -R15 ;  /* 0x000000ffff0f7224 */ /* 0x000fe400078e0a0f */
[----:B------:R-:W-:Y:S01]  /*0f90*/  @!P0 IMAD.MOV R18, RZ, RZ, -R18 ;  /* 0x000000ffff128224 */ /* 0x000fe200078e0a12 */
[C---:B------:R-:W-:Y:S01]  /*0fa0*/  ISETP.GT.U32.AND P0, PT, R11.reuse, R26, PT ;  /* 0x0000001a0b00720c */ /* 0x040fe20003f04070 */
[C---:B------:R-:W-:Y:S02]  /*0fb0*/  IMAD R32, R11.reuse, R15, R32 ;  /* 0x0000000f0b207224 */ /* 0x040fe400078e0220 */
[----:B------:R-:W-:Y:S01]  /*0fc0*/  @!P3 IMAD.IADD R28, R28, 0x1, -R11 ;  /* 0x000000011c1cb824 */ /* 0x000fe200078e0a0b */
[----:B------:R-:W-:Y:S01]  /*0fd0*/  ISETP.GT.U32.AND P3, PT, R11, R10, PT ;  /* 0x0000000a0b00720c */ /* 0x000fe20003f64070 */
[----:B------:R-:W-:-:S04]  /*0fe0*/  IMAD.HI.U32 R3, R9, R34, RZ ;  /* 0x0000002209037227 */ /* 0x000fc800078e00ff */
[----:B------:R-:W-:-:S04]  /*0ff0*/  IMAD.HI.U32 R15, R9, R36, RZ ;  /* 0x00000024090f7227 */ /* 0x000fc800078e00ff */
[----:B------:R-:W-:Y:S01]  /*1000*/  @!P6 IMAD.IADD R8, R8, 0x1, -R11 ;  /* 0x000000010808e824 */ /* 0x000fe200078e0a0b */
[----:B------:R-:W-:Y:S01]  /*1010*/  ISETP.GT.U32.AND P6, PT, R11, R28, PT ;  /* 0x0000001c0b00720c */ /* 0x000fe20003fc4070 */
[----:B------:R-:W-:Y:S02]  /*1020*/  IMAD.MOV R17, RZ, RZ, -R3 ;  /* 0x000000ffff117224 */ /* 0x000fe400078e0a03 */
[----:B------:R-:W-:Y:S02]  /*1030*/  IMAD.MOV R15, RZ, RZ, -R15 ;  /* 0x000000ffff0f7224 */ /* 0x000fe400078e0a0f */
[----:B------:R-:W-:-:S04]  /*1040*/  IMAD.HI.U32 R3, R9, R42, RZ ;  /* 0x0000002a09037227 */ /* 0x000fc800078e00ff */
[----:B------:R-:W-:Y:S01]  /*1050*/  IMAD R36, R11, R15, R36 ;  /* 0x0000000f0b247224 */ /* 0x000fe200078e0224 */
[----:B------:R-:W-:Y:S01]  /*1060*/  LOP3.LUT R15, R19, 0x2, RZ, 0xfc, !PT ;  /* 0x00000002130f7812 */ /* 0x000fe200078efcff */
[----:B------:R-:W-:Y:S02]  /*1070*/  IMAD.MOV R3, RZ, RZ, -R3 ;  /* 0x000000ffff037224 */ /* 0x000fe400078e0a03 */
[--C-:B------:R-:W-:Y:S01]  /*1080*/  @!P0 IMAD.IADD R26, R26, 0x1, -R11.reuse ;  /* 0x000000011a1a8824 */ /* 0x100fe200078e0a0b */
[C---:B------:R-:W-:Y:S01]  /*1090*/  ISETP.GT.U32.AND P0, PT, R11.reuse, R36, PT ;  /* 0x000000240b00720c */ /* 0x040fe20003f04070 */
[C---:B------:R-:W-:Y:S01]  /*10a0*/  IMAD R42, R11.reuse, R3, R42 ;  /* 0x000000030b2a7224 */ /* 0x040fe200078e022a */
[----:B------:R-:W-:Y:S01]  /*10b0*/  IABS R40, R15 ;  /* 0x0000000f00287213 */ /* 0x000fe20000000000 */
[----:B------:R-:W-:Y:S01]  /*10c0*/  @!P1 IMAD.MOV R16, RZ, RZ, -R16 ;  /* 0x000000ffff109224 */ /* 0x000fe200078e0a10 */
[C---:B------:R-:W-:Y:S01]  /*10d0*/  ISETP.GT.U32.AND P1, PT, R11.reuse, R22, PT ;  /* 0x000000160b00720c */ /* 0x040fe20003f24070 */
[--C-:B------:R-:W-:Y:S01]  /*10e0*/  @!P6 IMAD.IADD R28, R28, 0x1, -R11.reuse ;  /* 0x000000011c1ce824 */ /* 0x100fe200078e0a0b */
[C---:B------:R-:W-:Y:S01]  /*10f0*/  ISETP.GT.U32.AND P6, PT, R11.reuse, R42, PT ;  /* 0x0000002a0b00720c */ /* 0x040fe20003fc4070 */
[----:B------:R-:W-:Y:S01]  /*1100*/  IMAD R34, R11, R17, R34 ;  /* 0x000000110b227224 */ /* 0x000fe200078e0222 */
[----:B------:R-:W-:Y:S01]  /*1110*/  LOP3.LUT R17, R19, 0x4, RZ, 0xfc, !PT ;  /* 0x0000000413117812 */ /* 0x000fe200078efcff */
[----:B------:R-:W-:Y:S01]  /*1120*/  @!P5 IMAD.MOV R20, RZ, RZ, -R20 ;  /* 0x000000ffff14d224 */ /* 0x000fe200078e0a14 */
[----:B------:R-:W-:Y:S01]  /*1130*/  ISETP.GT.U32.AND P5, PT, R11, R8, PT ;  /* 0x000000080b00720c */ /* 0x000fe20003fa4070 */
[--C-:B------:R-:W-:Y:S01]  /*1140*/  @!P3 IMAD.IADD R10, R10, 0x1, -R11.reuse ;  /* 0x000000010a0ab824 */ /* 0x100fe200078e0a0b */
[----:B------:R-:W-:Y:S01]  /*1150*/  IABS R38, R17 ;  /* 0x0000001100267213 */ /* 0x000fe20000000000 */
[----:B------:R-:W-:Y:S01]  /*1160*/  @!P0 IMAD.IADD R36, R36, 0x1, -R11 ;  /* 0x0000000124248824 */ /* 0x000fe200078e0a0b */
[----:B------:R-:W-:Y:S01]  /*1170*/  ISETP.GE.AND P0, PT, R27, RZ, PT ;  /* 0x000000ff1b00720c */ /* 0x000fe20003f06270 */
[----:B------:R-:W-:Y:S01]  /*1180*/  IMAD.MOV.U32 R24, RZ, RZ, R10 ;  /* 0x000000ffff187224 */ /* 0x000fe200078e000a */
[----:B------:R-:W-:Y:S01]  /*1190*/  ISETP.GT.U32.AND P3, PT, R11, R34, PT ;  /* 0x000000220b00720c */ /* 0x000fe20003f64070 */
[----:B------:R-:W-:Y:S01]  /*11a0*/  IMAD.HI.U32 R3, R9, R38, RZ ;  /* 0x0000002609037227 */ /* 0x000fe200078e00ff */
[----:B------:R-:W-:-:S02]  /*11b0*/  SHF.R.S32.HI R10, RZ, 0x2, R58 ;  /* 0x00000002ff0a7819 */ /* 0x000fc4000001143a */
[----:B------:R-:W-:Y:S01]  /*11c0*/  LOP3.LUT R19, R58, 0x7, RZ, 0xc0, !PT ;  /* 0x000000073a137812 */ /* 0x000fe200078ec0ff */
[--C-:B------:R-:W-:Y:S01]  /*11d0*/  @!P1 IMAD.IADD R22, R22, 0x1, -R11.reuse ;  /* 0x0000000116169824 */ /* 0x100fe200078e0a0b */
[C---:B------:R-:W-:Y:S01]  /*11e0*/  ISETP.GT.U32.AND P1, PT, R11.reuse, R32, PT ;  /* 0x000000200b00720c */ /* 0x040fe20003f24070 */
[--C-:B------:R-:W-:Y:S01]  /*11f0*/  @!P6 IMAD.IADD R42, R42, 0x1, -R11.reuse ;  /* 0x000000012a2ae824 */ /* 0x100fe200078e0a0b */
[----:B------:R-:W-:Y:S01]  /*1200*/  ISETP.GT.U32.AND P6, PT, R11, R36, PT ;  /* 0x000000240b00720c */ /* 0x000fe20003fc4070 */
[----:B------:R-:W-:Y:S01]  /*1210*/  @!P5 IMAD.IADD R8, R8, 0x1, -R11 ;  /* 0x000000010808d824 */ /* 0x000fe200078e0a0b */
[----:B------:R-:W-:Y:S01]  /*1220*/  ISETP.GE.AND P5, PT, R21, RZ, PT ;  /* 0x000000ff1500720c */ /* 0x000fe20003fa6270 */
[----:B------:R-:W-:Y:S01]  /*1230*/  IMAD.MOV R3, RZ, RZ, -R3 ;  /* 0x000000ffff037224 */ /* 0x000fe200078e0a03 */
[----:B------:R-:W-:Y:S01]  /*1240*/  SGXT R10, R10, 0x1 ;  /* 0x000000010a0a781a */ /* 0x000fe20000000200 */
[----:B------:R-:W-:-:S03]  /*1250*/  IMAD.HI.U32 R9, R9, R40, RZ ;  /* 0x0000002809097227 */ /* 0x000fc600078e00ff */
[----:B------:R-:W-:Y:S01]  /*1260*/  LOP3.LUT R10, R10, 0x90, RZ, 0xc0, !PT ;  /* 0x000000900a0a7812 */ /* 0x000fe200078ec0ff */
[C---:B------:R-:W-:Y:S02]  /*1270*/  IMAD R38, R11.reuse, R3, R38 ;  /* 0x000000030b267224 */ /* 0x040fe400078e0226 */
[----:B------:R-:W-:Y:S01]  /*1280*/  IMAD.MOV.U32 R30, RZ, RZ, R8 ;  /* 0x000000ffff1e7224 */ /* 0x000fe200078e0008 */
[----:B------:R-:W-:Y:S01]  /*1290*/  SHF.R.S32.HI R8, RZ, 0x6, R58 ;  /* 0x00000006ff087819 */ /* 0x000fe2000001143a */
[----:B------:R-:W-:Y:S02]  /*12a0*/  IMAD.MOV R9, RZ, RZ, -R9 ;  /* 0x000000ffff097224 */ /* 0x000fe400078e0a09 */
[----:B------:R-:W-:Y:S01]  /*12b0*/  @!P0 IMAD.MOV R30, RZ, RZ, -R30 ;  /* 0x000000ffff1e8224 */ /* 0x000fe200078e0a1e */
[C---:B------:R-:W-:Y:S01]  /*12c0*/  ISETP.GT.U32.AND P0, PT, R11.reuse, R38, PT ;  /* 0x000000260b00720c */ /* 0x040fe20003f04070 */
[----:B------:R-:W-:Y:S01]  /*12d0*/  IMAD R40, R11, R9, R40 ;  /* 0x000000090b287224 */ /* 0x000fe200078e0228 */
[----:B------:R-:W-:Y:S01]  /*12e0*/  SGXT R8, R8, 0x1 ;  /* 0x000000010808781a */ /* 0x000fe20000000200 */
[--C-:B------:R-:W-:Y:S01]  /*12f0*/  @!P1 IMAD.IADD R32, R32, 0x1, -R11.reuse ;  /* 0x0000000120209824 */ /* 0x100fe200078e0a0b */
[----:B------:R-:W-:Y:S01]  /*1300*/  ISETP.GE.AND P1, PT, R23, RZ, PT ;  /* 0x000000ff1700720c */ /* 0x000fe20003f26270 */
[--C-:B------:R-:W-:Y:S01]  /*1310*/  @!P6 IMAD.IADD R36, R36, 0x1, -R11.reuse ;  /* 0x000000012424e824 */ /* 0x100fe200078e0a0b */
[----:B------:R-:W-:Y:S01]  /*1320*/  ISETP.GT.U32.AND P6, PT, R11, R40, PT ;  /* 0x000000280b00720c */ /* 0x000fe20003fc4070 */
[--C-:B------:R-:W-:Y:S01]  /*1330*/  @!P3 IMAD.IADD R34, R34, 0x1, -R11.reuse ;  /* 0x000000012222b824 */ /* 0x100fe200078e0a0b */
[----:B------:R-:W-:Y:S01]  /*1340*/  ISETP.GE.AND P3, PT, R25, RZ, PT ;  /* 0x000000ff1900720c */ /* 0x000fe20003f66270 */
[----:B------:R-:W-:Y:S01]  /*1350*/  @!P4 IMAD.MOV R22, RZ, RZ, -R22 ;  /* 0x000000ffff16c224 */ /* 0x000fe200078e0a16 */
[C---:B------:R-:W-:Y:S01]  /*1360*/  ISETP.GT.U32.AND P4, PT, R11.reuse, R32, PT ;  /* 0x000000200b00720c */ /* 0x040fe20003f84070 */
[----:B------:R-:W-:Y:S01]  /*1370*/  @!P5 IMAD.MOV R24, RZ, RZ, -R24 ;  /* 0x000000ffff18d224 */ /* 0x000fe200078e0a18 */
[----:B------:R-:W-:Y:S01]  /*1380*/  ISETP.GT.U32.AND P5, PT, R11, R34, PT ;  /* 0x000000220b00720c */ /* 0x000fe20003fa4070 */
[----:B------:R-:W-:Y:S01]  /*1390*/  @!P0 IMAD.IADD R38, R38, 0x1, -R11 ;  /* 0x0000000126268824 */ /* 0x000fe200078e0a0b */
[----:B------:R-:W-:Y:S01]  /*13a0*/  LOP3.LUT R8, R8, 0x90, RZ, 0xc0, !PT ;  /* 0x0000009008087812 */ /* 0x000fe200078ec0ff */
[----:B---3--:R-:W-:-:S02]  /*13b0*/  IMAD R4, R4, UR8, RZ ;  /* 0x0000000804047c24 */ /* 0x008fc4000f8e02ff */
[----:B------:R-:W-:Y:S01]  /*13c0*/  @!P1 IMAD.MOV R26, RZ, RZ, -R26 ;  /* 0x000000ffff1a9224 */ /* 0x000fe200078e0a1a */
[C---:B------:R-:W-:Y:S01]  /*13d0*/  ISETP.GT.U32.AND P1, PT, R11.reuse, R42, PT ;  /* 0x0000002a0b00720c */ /* 0x040fe20003f24070 */
[--C-:B------:R-:W-:Y:S01]  /*13e0*/  @!P6 IMAD.IADD R40, R40, 0x1, -R11.reuse ;  /* 0x000000012828e824 */ /* 0x100fe200078e0a0b */
[----:B------:R-:W-:Y:S01]  /*13f0*/  ISETP.GT.U32.AND P0, PT, R11, R38, PT ;  /* 0x000000260b00720c */ /* 0x000fe20003f04070 */
[----:B------:R-:W-:Y:S01]  /*1400*/  @!P3 IMAD.MOV R28, RZ, RZ, -R28 ;  /* 0x000000ffff1cb224 */ /* 0x000fe200078e0a1c */
[----:B------:R-:W-:Y:S01]  /*1410*/  ISETP.GE.AND P3, PT, R29, RZ, PT ;  /* 0x000000ff1d00720c */ /* 0x000fe20003f66270 */
[--C-:B------:R-:W-:Y:S01]  /*1420*/  @!P4 IMAD.IADD R32, R32, 0x1, -R11.reuse ;  /* 0x000000012020c824 */ /* 0x100fe200078e0a0b */
[----:B------:R-:W-:Y:S01]  /*1430*/  ISETP.GT.U32.AND P6, PT, R11, R40, PT ;  /* 0x000000280b00720c */ /* 0x000fe20003fc4070 */
[----:B------:R-:W-:Y:S01]  /*1440*/  @!P5 IMAD.IADD R34, R34, 0x1, -R11 ;  /* 0x000000012222d824 */ /* 0x000fe200078e0a0b */
[----:B------:R-:W-:Y:S01]  /*1450*/  ISETP.GE.AND P4, PT, R31, RZ, PT ;  /* 0x000000ff1f00720c */ /* 0x000fe20003f86270 */
[C---:B------:R-:W-:Y:S01]  /*1460*/  IMAD.SHL.U32 R3, R58.reuse, 0x20, RZ ;  /* 0x000000203a037824 */ /* 0x040fe200078e00ff */
[----:B------:R-:W-:Y:S01]  /*1470*/  ISETP.GE.AND P5, PT, R33, RZ, PT ;  /* 0x000000ff2100720c */ /* 0x000fe20003fa6270 */
[----:B------:R-:W-:-:S02]  /*1480*/  IMAD.SHL.U32 R9, R58, 0x2, RZ ;  /* 0x000000023a097824 */ /* 0x000fc400078e00ff */
[--C-:B------:R-:W-:Y:S01]  /*1490*/  @!P1 IMAD.IADD R42, R42, 0x1, -R11.reuse ;  /* 0x000000012a2a9824 */ /* 0x100fe200078e0a0b */
[----:B------:R-:W-:Y:S01]  /*14a0*/  ISETP.GE.AND P1, PT, R17, RZ, PT ;  /* 0x000000ff1100720c */ /* 0x000fe20003f26270 */
[----:B------:R-:W-:Y:S01]  /*14b0*/  @!P0 IMAD.IADD R38, R38, 0x1, -R11 ;  /* 0x0000000126268824 */ /* 0x000fe200078e0a0b */
[----:B------:R-:W-:Y:S01]  /*14c0*/  ISETP.GE.AND P0, PT, R15, RZ, PT ;  /* 0x000000ff0f00720c */ /* 0x000fe20003f06270 */
[----:B------:R-:W-:Y:S01]  /*14d0*/  IMAD.SHL.U32 R17, R58, 0x40, RZ ;  /* 0x000000403a117824 */ /* 0x000fe200078e00ff */
[----:B------:R-:W-:Y:S01]  /*14e0*/  LOP3.LUT R8, R8, 0x17e, R9, 0x78, !PT ;  /* 0x0000017e08087812 */ /* 0x000fe200078e7809 */
[----:B------:R-:W-:Y:S01]  /*14f0*/  @!P6 IMAD.IADD R40, R40, 0x1, -R11 ;  /* 0x000000012828e824 */ /* 0x000fe200078e0a0b */
[----:B------:R-:W-:Y:S01]  /*1500*/  ISETP.NE.AND P6, PT, R13, RZ, PT ;  /* 0x000000ff0d00720c */ /* 0x000fe20003fc5270 */
[----:B------:R-:W-:Y:S01]  /*1510*/  @!P3 IMAD.MOV R32, RZ, RZ, -R32 ;  /* 0x000000ffff20b224 */ /* 0x000fe200078e0a20 */
[----:B------:R-:W-:Y:S01]  /*1520*/  LOP3.LUT R11, RZ, R13, RZ, 0x33, !PT ;  /* 0x0000000dff0b7212 */ /* 0x000fe200078e33ff */
[----:B------:R-:W-:Y:S01]  /*1530*/  @!P4 IMAD.MOV R34, RZ, RZ, -R34 ;  /* 0x000000ffff22c224 */ /* 0x000fe200078e0a22 */
[----:B------:R-:W1:Y:S01]  /*1540*/  LDC R13, c[0x0][0x3ac] ;  /* 0x0000eb00ff0d7b82 */ /* 0x000e620000000800 */
[----:B------:R-:W-:Y:S01]  /*1550*/  @!P5 IMAD.MOV R36, RZ, RZ, -R36 ;  /* 0x000000ffff24d224 */ /* 0x000fe200078e0a24 */
[C---:B------:R-:W-:Y:S01]  /*1560*/  SEL R14, R11.reuse, R14, !P6 ;  /* 0x0000000e0b0e7207 */ /* 0x040fe20007000000 */
[----:B------:R-:W-:Y:S01]  /*1570*/  @!P1 IMAD.MOV R38, RZ, RZ, -R38 ;  /* 0x000000ffff269224 */ /* 0x000fe200078e0a26 */
[C---:B------:R-:W-:Y:S01]  /*1580*/  SEL R12, R11.reuse, R12, !P6 ;  /* 0x0000000c0b0c7207 */ /* 0x040fe20007000000 */
[----:B------:R-:W-:Y:S01]  /*1590*/  @!P0 IMAD.MOV R40, RZ, RZ, -R40 ;  /* 0x000000ffff288224 */ /* 0x000fe200078e0a28 */
[----:B------:R-:W-:Y:S01]  /*15a0*/  SEL R18, R11, R18, !P6 ;  /* 0x000000120b127207 */ /* 0x000fe20007000000 */
[----:B------:R-:W-:Y:S01]  /*15b0*/  @!P2 IMAD.MOV R42, RZ, RZ, -R42 ;  /* 0x000000ffff2aa224 */ /* 0x000fe200078e0a2a */
[----:B------:R-:W-:Y:S01]  /*15c0*/  LOP3.LUT R44, R17, 0x1800, RZ, 0xc0, !PT ;  /* 0x00001800112c7812 */ /* 0x000fe200078ec0ff */
[----:B0-----:R-:W-:Y:S01]  /*15d0*/  IMAD R14, R14, UR5, RZ ;  /* 0x000000050e0e7c24 */ /* 0x001fe2000f8e02ff */
[C---:B------:R-:W-:Y:S01]  /*15e0*/  SEL R28, R11.reuse, R28, !P6 ;  /* 0x0000001c0b1c7207 */ /* 0x040fe20007000000 */
[----:B------:R-:W-:Y:S01]  /*15f0*/  IMAD R12, R12, UR5, RZ ;  /* 0x000000050c0c7c24 */ /* 0x000fe2000f8e02ff */
[C---:B------:R-:W-:Y:S01]  /*1600*/  SEL R16, R11.reuse, R16, !P6 ;  /* 0x000000100b107207 */ /* 0x040fe20007000000 */
[----:B------:R-:W-:Y:S01]  /*1610*/  IMAD R18, R18, UR5, RZ ;  /* 0x0000000512127c24 */ /* 0x000fe2000f8e02ff */
[----:B------:R-:W-:Y:S01]  /*1620*/  SEL R20, R11, R20, !P6 ;  /* 0x000000140b147207 */ /* 0x000fe20007000000 */
[----:B------:R-:W-:Y:S01]  /*1630*/  IMAD R46, R19, 0x10, R44 ;  /* 0x00000010132e7824 */ /* 0x000fe200078e022c */
[C---:B------:R-:W-:Y:S01]  /*1640*/  SEL R22, R11.reuse, R22, !P6 ;  /* 0x000000160b167207 */ /* 0x040fe20007000000 */
[----:B------:R-:W-:Y:S01]  /*1650*/  IMAD R28, R28, UR5, RZ ;  /* 0x000000051c1c7c24 */ /* 0x000fe2000f8e02ff */
        /* <DEDUP_REMOVED lines=16> */
[----:B------:R-:W-:Y:S01]  /*1760*/  SEL R11, R11, R42, !P6 ;  /* 0x0000002a0b0b7207 */ /* 0x000fe20007000000 */
[----:B------:R-:W-:Y:S01]  /*1770*/  IMAD R36, R36, UR5, RZ ;  /* 0x0000000524247c24 */ /* 0x000fe2000f8e02ff */
[----:B----4-:R-:W-:Y:S01]  /*1780*/  LEA R84, P4, R14, UR14, 0x1 ;  /* 0x0000000e0e547c11 */ /* 0x010fe2000f8808ff */
[----:B------:R-:W-:Y:S01]  /*1790*/  IMAD R38, R38, UR5, RZ ;  /* 0x0000000526267c24 */ /* 0x000fe2000f8e02ff */
[----:B------:R-:W-:Y:S01]  /*17a0*/  LEA R72, P2, R4, UR12, 0x1 ;  /* 0x0000000c04487c11 */ /* 0x000fe2000f8408ff */
[----:B------:R-:W-:Y:S01]  /*17b0*/  IMAD R11, R11, UR5, RZ ;  /* 0x000000050b0b7c24 */ /* 0x000fe2000f8e02ff */
[----:B------:R-:W-:Y:S01]  /*17c0*/  LEA R86, P3, R12, UR14, 0x1 ;  /* 0x0000000e0c567c11 */ /* 0x000fe2000f8608ff */
[----:B------:R-:W-:Y:S01]  /*17d0*/  IMAD R40, R40, UR5, RZ ;  /* 0x0000000528287c24 */ /* 0x000fe2000f8e02ff */
[----:B------:R-:W-:Y:S01]  /*17e0*/  LOP3.LUT R44, R10, 0x60, R3, 0xf8, !PT ;  /* 0x000000600a2c7812 */ /* 0x000fe200078ef803 */
[----:B------:R-:W-:Y:S01]  /*17f0*/  IMAD.SHL.U32 R10, R58, 0x10, RZ ;  /* 0x000000103a0a7824 */ /* 0x000fe200078e00ff */
[----:B------:R-:W-:Y:S01]  /*1800*/  LEA R80, P6, R18, UR14, 0x1 ;  /* 0x0000000e12507c11 */ /* 0x000fe2000f8c08ff */
[-C--:B------:R-:W-:Y:S01]  /*1810*/  IMAD R21, R62, R64.reuse, RZ ;  /* 0x000000403e157224 */ /* 0x080fe200078e02ff */
[----:B------:R-:W-:Y:S01]  /*1820*/  LEA.HI.X.SX32 R85, R14, UR15, 0x1, P4 ;  /* 0x0000000f0e557c11 */ /* 0x000fe2000a0f0eff */
[----:B------:R-:W-:Y:S01]  /*1830*/  IMAD R14, R57, R64, RZ ;  /* 0x00000040390e7224 */ /* 0x000fe200078e02ff */
[----:B------:R-:W-:Y:S01]  /*1840*/  LOP3.LUT R46, R46, 0x30, R9, 0x78, !PT ;  /* 0x000000302e2e7812 */ /* 0x000fe200078e7809 */
[----:B------:R-:W0:Y:S01]  /*1850*/  LDCU UR5, c[0x0][0x3a0] ;  /* 0x00007400ff0577ac */ /* 0x000e220008000800 */
[----:B------:R-:W-:-:S02]  /*1860*/  LEA.HI.X.SX32 R73, R4, UR13, 0x1, P2 ;  /* 0x0000000d04497c11 */ /* 0x000fc400090f0eff */
[----:B------:R-:W-:Y:S01]  /*1870*/  LEA.HI.X.SX32 R87, R12, UR15, 0x1, P3 ;  /* 0x0000000f0c577c11 */ /* 0x000fe200098f0eff */
[----:B------:R-:W-:Y:S01]  /*1880*/  IMAD R12, R63, R64, RZ ;  /* 0x000000403f0c7224 */ /* 0x000fe200078e02ff */
[----:B------:R-:W-:Y:S02]  /*1890*/  LEA R68, P4, R28, UR14, 0x1 ;  /* 0x0000000e1c447c11 */ /* 0x000fe4000f8808ff */
[----:B------:R-:W-:Y:S02]  /*18a0*/  LEA R82, P5, R16, UR14, 0x1 ;  /* 0x0000000e10527c11 */ /* 0x000fe4000f8a08ff */
[----:B------:R-:W-:Y:S02]  /*18b0*/  LEA R78, P0, R20, UR14, 0x1 ;  /* 0x0000000e144e7c11 */ /* 0x000fe4000f8008ff */
[----:B------:R-:W-:Y:S02]  /*18c0*/  LEA R76, P1, R22, UR14, 0x1 ;  /* 0x0000000e164c7c11 */ /* 0x000fe4000f8208ff */
[----:B------:R-:W-:-:S02]  /*18d0*/  LEA R74, P2, R24, UR14, 0x1 ;  /* 0x0000000e184a7c11 */ /* 0x000fc4000f8408ff */
[----:B------:R-:W-:Y:S02]  /*18e0*/  LEA R70, P3, R26, UR14, 0x1 ;  /* 0x0000000e1a467c11 */ /* 0x000fe4000f8608ff */
[----:B------:R-:W-:Y:S01]  /*18f0*/  LEA.HI.X.SX32 R81, R18, UR15, 0x1, P6 ;  /* 0x0000000f12517c11 */ /* 0x000fe2000b0f0eff */
[----:B------:R-:W-:Y:S01]  /*1900*/  IMAD.SHL.U32 R18, R64, 0x80, RZ ;  /* 0x0000008040127824 */ /* 0x000fe200078e00ff */
[----:B------:R-:W-:Y:S01]  /*1910*/  LOP3.LUT R17, R44, 0x10, R9, 0x78, !PT ;  /* 0x000000102c117812 */ /* 0x000fe200078e7809 */
[----:B------:R-:W-:Y:S01]  /*1920*/  IMAD R9, R19, 0x100, R46 ;  /* 0x0000010013097824 */ /* 0x000fe200078e022e */
[----:B------:R-:W-:Y:S01]  /*1930*/  LOP3.LUT R10, R10, 0x100, RZ, 0xc0, !PT ;  /* 0x000001000a0a7812 */ /* 0x000fe200078ec0ff */
[----:B------:R-:W-:Y:S01]  /*1940*/  IMAD R19, R61, R64, RZ ;  /* 0x000000403d137224 */ /* 0x000fe200078e02ff */
[----:B------:R-:W-:Y:S02]  /*1950*/  LEA R42, P6, R32, UR14, 0x1 ;  /* 0x0000000e202a7c11 */ /* 0x000fe4000f8c08ff */
[----:B------:R-:W-:-:S02]  /*1960*/  LEA.HI.X.SX32 R69, R28, UR15, 0x1, P4 ;  /* 0x0000000f1c457c11 */ /* 0x000fc4000a0f0eff */
[----:B------:R-:W-:Y:S02]  /*1970*/  LEA.HI R58, R58, 0x70, RZ, 0x1c ;  /* 0x000000703a3a7811 */ /* 0x000fe400078fe0ff */
[----:B------:R-:W-:Y:S01]  /*1980*/  LEA.HI.X.SX32 R83, R16, UR15, 0x1, P5 ;  /* 0x0000000f10537c11 */ /* 0x000fe2000a8f0eff */
[-C--:B------:R-:W-:Y:S01]  /*1990*/  IMAD R16, R2, R64.reuse, RZ ;  /* 0x0000004002107224 */ /* 0x080fe200078e02ff */
[----:B------:R-:W-:Y:S01]  /*19a0*/  LEA.HI.X.SX32 R79, R20, UR15, 0x1, P0 ;  /* 0x0000000f144f7c11 */ /* 0x000fe200080f0eff */
[----:B-1----:R-:W-:Y:S01]  /*19b0*/  IMAD.SHL.U32 R20, R13, 0x80, RZ ;  /* 0x000000800d147824 */ /* 0x002fe200078e00ff */
[----:B------:R-:W-:Y:S01]  /*19c0*/  LEA.HI.X.SX32 R77, R22, UR15, 0x1, P1 ;  /* 0x0000000f164d7c11 */ /* 0x000fe200088f0eff */
[-C--:B------:R-:W-:Y:S01]  /*19d0*/  IMAD R15, R58, R64.reuse, RZ ;  /* 0x000000403a0f7224 */ /* 0x080fe200078e02ff */
[----:B------:R-:W-:Y:S01]  /*19e0*/  LEA.HI.X.SX32 R75, R24, UR15, 0x1, P2 ;  /* 0x0000000f184b7c11 */ /* 0x000fe200090f0eff */
[----:B------:R-:W-:Y:S01]  /*19f0*/  IMAD R64, R59, R64, RZ ;  /* 0x000000403b407224 */ /* 0x000fe200078e02ff */
[----:B------:R-:W-:-:S02]  /*1a00*/  LEA.HI.X.SX32 R71, R26, UR15, 0x1, P3 ;  /* 0x0000000f1a477c11 */ /* 0x000fc400098f0eff */
[----:B------:R-:W-:Y:S02]  /*1a10*/  LEA R31, P4, R11, UR14, 0x1 ;  /* 0x0000000e0b1f7c11 */ /* 0x000fe4000f8808ff */
[----:B------:R-:W-:Y:S02]  /*1a20*/  LEA R66, P5, R67, UR14, 0x1 ;  /* 0x0000000e43427c11 */ /* 0x000fe4000f8a08ff */
[----:B------:R-:W-:Y:S02]  /*1a30*/  LEA R46, P0, R34, UR14, 0x1 ;  /* 0x0000000e222e7c11 */ /* 0x000fe4000f8008ff */
[----:B------:R-:W-:Y:S02]  /*1a40*/  LEA R88, P1, R36, UR14, 0x1 ;  /* 0x0000000e24587c11 */ /* 0x000fe4000f8208ff */
[----:B------:R-:W-:Y:S02]  /*1a50*/  LEA R30, P2, R38, UR14, 0x1 ;  /* 0x0000000e261e7c11 */ /* 0x000fe4000f8408ff */
[----:B------:R-:W-:-:S02]  /*1a60*/  LEA R52, P3, R40, UR14, 0x1 ;  /* 0x0000000e28347c11 */ /* 0x000fc4000f8608ff */
[----:B------:R-:W-:Y:S01]  /*1a70*/  IADD3 R10, PT, PT, R17, UR4, R10 ;  /* 0x00000004110a7c10 */ /* 0x000fe2000fffe00a */
[----:B------:R-:W-:Y:S01]  /*1a80*/  IMAD R17, R6, R13, RZ ;  /* 0x0000000d06117224 */ /* 0x000fe200078e02ff */
[----:B------:R-:W-:Y:S02]  /*1a90*/  LEA.HI.X.SX32 R89, R32, UR15, 0x1, P6 ;  /* 0x0000000f20597c11 */ /* 0x000fe4000b0f0eff */
[----:B------:R-:W-:Y:S02]  /*1aa0*/  LEA.HI.X.SX32 R32, R11, UR15, 0x1, P4 ;  /* 0x0000000f0b207c11 */ /* 0x000fe4000a0f0eff */
[----:B------:R-:W-:Y:S02]  /*1ab0*/  LEA.HI.X.SX32 R67, R67, UR15, 0x1, P5 ;  /* 0x0000000f43437c11 */ /* 0x000fe4000a8f0eff */
[----:B------:R-:W-:Y:S02]  /*1ac0*/  LEA.HI.X.SX32 R97, R34, UR15, 0x1, P0 ;  /* 0x0000000f22617c11 */ /* 0x000fe400080f0eff */
[----:B------:R-:W-:-:S02]  /*1ad0*/  LEA.HI.X.SX32 R93, R36, UR15, 0x1, P1 ;  /* 0x0000000f245d7c11 */ /* 0x000fc400088f0eff */
[----:B------:R-:W-:Y:S02]  /*1ae0*/  LEA.HI.X.SX32 R33, R38, UR15, 0x1, P2 ;  /* 0x0000000f26217c11 */ /* 0x000fe400090f0eff */
[----:B------:R-:W-:Y:S02]  /*1af0*/  LEA.HI.X.SX32 R53, R40, UR15, 0x1, P3 ;  /* 0x0000000f28357c11 */ /* 0x000fe400098f0eff */
[----:B------:R-:W-:Y:S02]  /*1b00*/  LOP3.LUT R4, R3, 0x60, RZ, 0xc0, !PT ;  /* 0x0000006003047812 */ /* 0x000fe400078ec0ff */
[----:B------:R-:W-:Y:S02]  /*1b10*/  LOP3.LUT R11, R7, 0x20, RZ, 0x3c, !PT ;  /* 0x00000020070b7812 */ /* 0x000fe400078e3cff */
[----:B0-----:R-:W-:-:S07]  /*1b20*/  LOP3.LUT R13, R9, 0x40, RZ, 0x3c, !PT ;  /* 0x00000040090d7812 */ /* 0x001fce00078e3cff */
.L_x_1:
[----:B------:R-:W-:Y:S01]  /*1b30*/  ISETP.GE.AND P0, PT, R2, UR5, PT ;  /* 0x0000000502007c0c */ /* 0x000fe2000bf06270 */
[----:B------:R-:W-:Y:S01]  /*1b40*/  IMAD.WIDE R28, R16, 0x2, R72 ;  /* 0x00000002101c7825 */ /* 0x000fe200078e0248 */
[----:B------:R-:W-:Y:S02]  /*1b50*/  PRMT R99, RZ, 0x7610, R99 ;  /* 0x00007610ff637816 */ /* 0x000fe40000000063 */
[----:B------:R-:W-:Y:S01]  /*1b60*/  ISETP.GE.AND P1, PT, R59, UR5, PT ;  /* 0x000000053b007c0c */ /* 0x000fe2000bf26270 */
[----:B------:R-:W-:Y:S01]  /*1b70*/  IMAD.WIDE R26, R64, 0x2, R72 ;  /* 0x00000002401a7825 */ /* 0x000fe200078e0248 */
[----:B------:R-:W-:-:S07]  /*1b80*/  PRMT R95, RZ, 0x7610, R95 ;  /* 0x00007610ff5f7816 */ /* 0x000fce000000005f */
[----:B------:R0:W2:Y:S01]  /*1b90*/  @!P0 LDG.E.U16 R99, desc[UR6][R28.64] ;  /* 0x000000061c638981 */ /* 0x0000a2000c1e1500 */
[----:B------:R-:W-:Y:S01]  /*1ba0*/  ISETP.GE.AND P0, PT, R60, UR5, PT ;  /* 0x000000053c007c0c */ /* 0x000fe2000bf06270 */
[----:B------:R-:W-:Y:S01]  /*1bb0*/  IMAD.WIDE R22, R65, 0x2, R72 ;  /* 0x0000000241167825 */ /* 0x000fe200078e0248 */
[----:B------:R-:W-:Y:S01]  /*1bc0*/  PRMT R91, RZ, 0x7610, R91 ;  /* 0x00007610ff5b7816 */ /* 0x000fe2000000005b */
[----:B------:R1:W3:Y:S01]  /*1bd0*/  @!P1 LDG.E.U16 R95, desc[UR6][R26.64] ;  /* 0x000000061a5f9981 */ /* 0x0002e2000c1e1500 */
[----:B------:R-:W-:-:S09]  /*1be0*/  ISETP.GE.AND P1, PT, R57, UR5, PT ;  /* 0x0000000539007c0c */ /* 0x000fd2000bf26270 */
[----:B------:R4:W5:Y:S01]  /*1bf0*/  @!P0 LDG.E.U16 R91, desc[UR6][R22.64] ;  /* 0x00000006165b8981 */ /* 0x000962000c1e1500 */
[----:B------:R-:W-:Y:S01]  /*1c00*/  PRMT R47, RZ, 0x7610, R47 ;  /* 0x00007610ff2f7816 */ /* 0x000fe2000000002f */
[----:B------:R-:W-:Y:S01]  /*1c10*/  IMAD.WIDE R24, R14, 0x2, R72 ;  /* 0x000000020e187825 */ /* 0x000fe200078e0248 */
[----:B------:R-:W-:-:S04]  /*1c20*/  ISETP.GE.AND P0, PT, R61, UR5, PT ;  /* 0x000000053d007c0c */ /* 0x000fc8000bf06270 */
[----:B------:R4:W2:Y:S01]  /*1c30*/  @!P1 LDG.E.U16 R47, desc[UR6][R24.64] ;  /* 0x00000006182f9981 */ /* 0x0008a2000c1e1500 */
[----:B------:R-:W-:Y:S01]  /*1c40*/  ISETP.GE.AND P1, PT, R62, UR5, PT ;  /* 0x000000053e007c0c */ /* 0x000fe2000bf26270 */
[----:B0-----:R-:W-:Y:S01]  /*1c50*/  IMAD.WIDE R28, R19, 0x2, R72 ;  /* 0x00000002131c7825 */ /* 0x001fe200078e0248 */
[----:B------:R-:W-:Y:S02]  /*1c60*/  PRMT R45, RZ, 0x7610, R45 ;  /* 0x00007610ff2d7816 */ /* 0x000fe4000000002d */
[----:B------:R-:W-:Y:S01]  /*1c70*/  PRMT R39, RZ, 0x7610, R39 ;  /* 0x00007610ff277816 */ /* 0x000fe20000000027 */
[----:B-1----:R-:W-:-:S03]  /*1c80*/  IMAD.WIDE R26, R21, 0x2, R72 ;  /* 0x00000002151a7825 */ /* 0x002fc600078e0248 */
[----:B------:R-:W2:Y:S01]  /*1c90*/  @!P0 LDG.E.U16 R45, desc[UR6][R28.64] ;  /* 0x000000061c2d8981 */ /* 0x000ea2000c1e1500 */
[----:B------:R-:W-:-:S04]  /*1ca0*/  ISETP.GE.AND P0, PT, R63, UR5, PT ;  /* 0x000000053f007c0c */ /* 0x000fc8000bf06270 */
[----:B------:R-:W2:Y:S01]  /*1cb0*/  @!P1 LDG.E.U16 R39, desc[UR6][R26.64] ;  /* 0x000000061a279981 */ /* 0x000ea2000c1e1500 */
[----:B------:R-:W-:Y:S01]  /*1cc0*/  ISETP.GE.AND P1, PT, R58, UR5, PT ;  /* 0x000000053a007c0c */ /* 0x000fe2000bf26270 */
[----:B----4-:R-:W-:Y:S01]  /*1cd0*/  IMAD.WIDE R22, R12, 0x2, R72 ;  /* 0x000000020c167825 */ /* 0x010fe200078e0248 */
[----:B------:R-:W-:Y:S02]  /*1ce0*/  PRMT R41, RZ, 0x7610, R41 ;  /* 0x00007610ff297816 */ /* 0x000fe40000000029 */
[----:B------:R-:W-:Y:S01]  /*1cf0*/  PRMT R43, RZ, 0x7610, R43 ;  /* 0x00007610ff2b7816 */ /* 0x000fe2000000002b */
[----:B------:R-:W-:-:S03]  /*1d00*/  IMAD.WIDE R24, R15, 0x2, R72 ;  /* 0x000000020f187825 */ /* 0x000fc600078e0248 */
[----:B------:R0:W4:Y:S05]  /*1d10*/  @!P0 LDG.E.U16 R41, desc[UR6][R22.64] ;  /* 0x0000000616298981 */ /* 0x00012a000c1e1500 */
[----:B------:R1:W4:Y:S01]  /*1d20*/  @!P1 LDG.E.U16 R43, desc[UR6][R24.64] ;  /* 0x00000006182b9981 */ /* 0x000322000c1e1500 */
[----:B------:R-:W-:Y:S02]  /*1d30*/  ISETP.GE.AND P0, PT, R6, UR5, PT ;  /* 0x0000000506007c0c */ /* 0x000fe4000bf06270 */
[----:B------:R-:W-:Y:S01]  /*1d40*/  PRMT R40, RZ, 0x7610, R40 ;  /* 0x00007610ff287816 */ /* 0x000fe20000000028 */
[----:B------:R-:W-:Y:S01]  /*1d50*/  BAR.SYNC.DEFER_BLOCKING 0x0 ;  /* 0x0000000000007b1d */ /* 0x000fe20000010000 */
[----:B0-----:R-:W-:Y:S01]  /*1d60*/  IMAD.WIDE R22, R17, 0x2, R52 ;  /* 0x0000000211167825 */ /* 0x001fe200078e0234 */
[----:B------:R-:W-:-:S03]  /*1d70*/  PRMT R38, RZ, 0x7610, R38 ;  /* 0x00007610ff267816 */ /* 0x000fc60000000026 */
[----:B-1----:R-:W-:Y:S02]  /*1d80*/  IMAD.MOV.U32 R24, RZ, RZ, R31 ;  /* 0x000000ffff187224 */ /* 0x002fe400078e001f */
[----:B------:R-:W-:Y:S02]  /*1d90*/  IMAD.MOV.U32 R25, RZ, RZ, R32 ;  /* 0x000000ffff197224 */ /* 0x000fe400078e0020 */
[----:B------:R-:W-:Y:S01]  /*1da0*/  IMAD.WIDE R26, R17, 0x2, R24 ;  /* 0x00000002111a7825 */ /* 0x000fe200078e0218 */
[----:B------:R0:W4:Y:S03]  /*1db0*/  @!P0 LDG.E.U16 R40, desc[UR6][R22.64] ;  /* 0x0000000616288981 */ /* 0x000126000c1e1500 */
[----:B------:R-:W-:Y:S01]  /*1dc0*/  IMAD.MOV.U32 R31, RZ, RZ, R33 ;  /* 0x000000ffff1f7224 */ /* 0x000fe200078e0021 */
[----:B------:R-:W4:Y:S01]  /*1dd0*/  @!P0 LDG.E.U16 R38, desc[UR6][R26.64] ;  /* 0x000000061a268981 */ /* 0x000f22000c1e1500 */
[----:B0-----:R-:W-:-:S02]  /*1de0*/  IMAD.MOV.U32 R22, RZ, RZ, R88 ;  /* 0x000000ffff167224 */ /* 0x001fc400078e0058 */
[--C-:B------:R-:W-:Y:S01]  /*1df0*/  IMAD.MOV.U32 R23, RZ, RZ, R93.reuse ;  /* 0x000000ffff177224 */ /* 0x100fe200078e005d */
[----:B------:R-:W-:Y:S01]  /*1e00*/  PRMT R93, RZ, 0x7610, R93 ;  /* 0x00007610ff5d7816 */ /* 0x000fe2000000005d */
[----:B------:R-:W-:-:S05]  /*1e10*/  IMAD.WIDE R28, R17, 0x2, R22 ;  /* 0x00000002111c7825 */ /* 0x000fca00078e0216 */
[----:B------:R0:W4:Y:S01]  /*1e20*/  @!P0 LDG.E.U16 R93, desc[UR6][R28.64] ;  /* 0x000000061c5d8981 */ /* 0x000122000c1e1500 */
[----:B------:R-:W-:Y:S01]  /*1e30*/  PRMT R44, RZ, 0x7610, R44 ;  /* 0x00007610ff2c7816 */ /* 0x000fe2000000002c */
[--C-:B0-----:R-:W-:Y:S02]  /*1e40*/  IMAD.MOV.U32 R28, RZ, RZ, R46.reuse ;  /* 0x000000ffff1c7224 */ /* 0x101fe400078e002e */
[----:B------:R-:W-:Y:S01]  /*1e50*/  IMAD.MOV.U32 R29, RZ, RZ, R97 ;  /* 0x000000ffff1d7224 */ /* 0x000fe200078e0061 */
[----:B------:R-:W-:Y:S01]  /*1e60*/  PRMT R46, RZ, 0x7610, R46 ;  /* 0x00007610ff2e7816 */ /* 0x000fe2000000002e */
[----:B------:R-:W-:-:S04]  /*1e70*/  IMAD.WIDE R26, R17, 0x2, R28 ;  /* 0x00000002111a7825 */ /* 0x000fc800078e021c */
[----:B------:R-:W-:Y:S01]  /*1e80*/  IMAD.WIDE R32, R17, 0x2, R30 ;  /* 0x0000000211207825 */ /* 0x000fe200078e021e */
[----:B------:R0:W4:Y:S01]  /*1e90*/  @!P0 LDG.E.U16 R46, desc[UR6][R26.64] ;  /* 0x000000061a2e8981 */ /* 0x000122000c1e1500 */
[----:B------:R-:W-:-:S03]  /*1ea0*/  PRMT R88, RZ, 0x7610, R88 ;  /* 0x00007610ff587816 */ /* 0x000fc60000000058 */
[----:B------:R1:W4:Y:S01]  /*1eb0*/  @!P0 LDG.E.U16 R44, desc[UR6][R32.64] ;  /* 0x00000006202c8981 */ /* 0x000322000c1e1500 */
[--C-:B0-----:R-:W-:Y:S02]  /*1ec0*/  IMAD.MOV.U32 R26, RZ, RZ, R42.reuse ;  /* 0x000000ffff1a7224 */ /* 0x101fe400078e002a */
[----:B------:R-:W-:Y:S01]  /*1ed0*/  IMAD.MOV.U32 R27, RZ, RZ, R89 ;  /* 0x000000ffff1b7224 */ /* 0x000fe200078e0059 */
[----:B------:R-:W-:Y:S01]  /*1ee0*/  PRMT R42, RZ, 0x7610, R42 ;  /* 0x00007610ff2a7816 */ /* 0x000fe2000000002a */
[----:B-1----:R-:W-:-:S04]  /*1ef0*/  IMAD.WIDE R32, R17, 0x2, R66 ;  /* 0x0000000211207825 */ /* 0x002fc800078e0242 */
[C---:B------:R-:W-:Y:S01]  /*1f00*/  IMAD.WIDE R36, R17.reuse, 0x2, R26 ;  /* 0x0000000211247825 */ /* 0x040fe200078e021a */
[----:B------:R-:W-:Y:S01]  /*1f10*/  PRMT R89, RZ, 0x7610, R89 ;  /* 0x00007610ff597816 */ /* 0x000fe20000000059 */
[----:B------:R0:W4:Y:S01]  /*1f20*/  @!P0 LDG.E.U16 R88, desc[UR6][R32.64] ;  /* 0x0000000620588981 */ /* 0x000122000c1e1500 */
[----:B------:R-:W-:Y:S01]  /*1f30*/  PRMT R90, RZ, 0x7610, R90 ;  /* 0x00007610ff5a7816 */ /* 0x000fe2000000005a */
[----:B------:R-:W-:Y:S01]  /*1f40*/  IMAD.WIDE R34, R17, 0x2, R68 ;  /* 0x0000000211227825 */ /* 0x000fe200078e0244 */
[----:B------:R-:W-:Y:S01]  /*1f50*/  PRMT R92, RZ, 0x7610, R92 ;  /* 0x00007610ff5c7816 */ /* 0x000fe2000000005c */
[----:B------:R1:W4:Y:S01]  /*1f60*/  @!P0 LDG.E.U16 R42, desc[UR6][R36.64] ;  /* 0x00000006242a8981 */ /* 0x000322000c1e1500 */
[----:B------:R-:W-:-:S03]  /*1f70*/  PRMT R94, RZ, 0x7610, R94 ;  /* 0x00007610ff5e7816 */ /* 0x000fc6000000005e */
[----:B------:R1:W4:Y:S01]  /*1f80*/  @!P0 LDG.E.U16 R89, desc[UR6][R34.64] ;  /* 0x0000000622598981 */ /* 0x000322000c1e1500 */
[----:B0-----:R-:W-:-:S04]  /*1f90*/  IMAD.WIDE R32, R17, 0x2, R74 ;  /* 0x0000000211207825 */ /* 0x001fc800078e024a */
[C---:B-1----:R-:W-:Y:S01]  /*1fa0*/  IMAD.WIDE R36, R17.reuse, 0x2, R70 ;  /* 0x0000000211247825 */ /* 0x042fe200078e0246 */
[----:B------:R0:W4:Y:S01]  /*1fb0*/  @!P0 LDG.E.U16 R92, desc[UR6][R32.64] ;  /* 0x00000006205c8981 */ /* 0x000122000c1e1500 */
[----:B------:R-:W-:Y:S02]  /*1fc0*/  PRMT R96, RZ, 0x7610, R96 ;  /* 0x00007610ff607816 */ /* 0x000fe40000000060 */
[C---:B------:R-:W-:Y:S01]  /*1fd0*/  IMAD.WIDE R34, R17.reuse, 0x2, R76 ;  /* 0x0000000211227825 */ /* 0x040fe200078e024c */
[----:B------:R1:W4:Y:S01]  /*1fe0*/  @!P0 LDG.E.U16 R90, desc[UR6][R36.64] ;  /* 0x00000006245a8981 */ /* 0x000322000c1e1500 */
[----:B------:R-:W-:Y:S02]  /*1ff0*/  PRMT R98, RZ, 0x7610, R98 ;  /* 0x00007610ff627816 */ /* 0x000fe40000000062 */
[----:B------:R-:W-:Y:S01]  /*2000*/  PRMT R100, RZ, 0x7610, R100 ;  /* 0x00007610ff647816 */ /* 0x000fe20000000064 */
[----:B------:R1:W4:Y:S01]  /*2010*/  @!P0 LDG.E.U16 R94, desc[UR6][R34.64] ;  /* 0x00000006225e8981 */ /* 0x000322000c1e1500 */
[----:B0-----:R-:W-:-:S04]  /*2020*/  IMAD.WIDE R32, R17, 0x2, R80 ;  /* 0x0000000211207825 */ /* 0x001fc800078e0250 */
[C---:B-1----:R-:W-:Y:S01]  /*2030*/  IMAD.WIDE R36, R17.reuse, 0x2, R78 ;  /* 0x0000000211247825 */ /* 0x042fe200078e024e */
[----:B------:R0:W4:Y:S03]  /*2040*/  @!P0 LDG.E.U16 R96, desc[UR6][R32.64] ;  /* 0x0000000620608981 */ /* 0x000126000c1e1500 */
[----:B------:R-:W-:-:S05]  /*2050*/  IMAD.WIDE R34, R17, 0x2, R82 ;  /* 0x0000000211227825 */ /* 0x000fca00078e0252 */
[----:B------:R-:W4:Y:S01]  /*2060*/  @!P0 LDG.E.U16 R98, desc[UR6][R34.64] ;  /* 0x0000000622628981 */ /* 0x000f22000c1e1500 */
[----:B0-----:R-:W-:-:S03]  /*2070*/  IMAD.WIDE R32, R17, 0x2, R86 ;  /* 0x0000000211207825 */ /* 0x001fc600078e0256 */
[----:B---3--:R0:W-:Y:S02]  /*2080*/  STS.U16 [R8+UR4+0x2200], R95 ;  /* 0x0022005f08007988 */ /* 0x0081e40008000404 */
[----:B0-----:R-:W-:Y:S02]  /*2090*/  PRMT R95, RZ, 0x7610, R95 ;  /* 0x00007610ff5f7816 */ /* 0x001fe4000000005f */
[----:B-----5:R0:W-:Y:S04]  /*20a0*/  STS.U16 [R8+UR4+0x2400], R91 ;  /* 0x0024005b08007988 */ /* 0x0201e80008000404 */
[----:B------:R1:W3:Y:S01]  /*20b0*/  @!P0 LDG.E.U16 R95, desc[UR6][R36.64] ;  /* 0x00000006245f8981 */ /* 0x0002e2000c1e1500 */
[----:B0-----:R-:W-:Y:S01]  /*20c0*/  PRMT R91, RZ, 0x7610, R91 ;  /* 0x00007610ff5b7816 */ /* 0x001fe2000000005b */
[----:B-1----:R-:W-:-:S05]  /*20d0*/  IMAD.WIDE R36, R17, 0x2, R84 ;  /* 0x0000000211247825 */ /* 0x002fca00078e0254 */
[----:B------:R-:W5:Y:S04]  /*20e0*/  @!P0 LDG.E.U16 R91, desc[UR6][R32.64] ;  /* 0x00000006205b8981 */ /* 0x000f68000c1e1500 */
[----:B------:R-:W3:Y:S04]  /*20f0*/  @!P0 LDG.E.U16 R100, desc[UR6][R36.64] ;  /* 0x0000000624648981 */ /* 0x000ee8000c1e1500 */
[----:B--2---:R-:W-:Y:S04]  /*2100*/  STS.U16 [R8+UR4+0x2000], R99 ;  /* 0x0020006308007988 */ /* 0x004fe80008000404 */
[----:B------:R-:W-:Y:S04]  /*2110*/  STS.U16 [R8+UR4+0x2600], R47 ;  /* 0x0026002f08007988 */ /* 0x000fe80008000404 */
[----:B------:R-:W-:Y:S04]  /*2120*/  STS.U16 [R8+UR4+0x2800], R45 ;  /* 0x0028002d08007988 */ /* 0x000fe80008000404 */
[----:B------:R-:W-:Y:S04]  /*2130*/  STS.U16 [R8+UR4+0x2a00], R39 ;  /* 0x002a002708007988 */ /* 0x000fe80008000404 */
[----:B----4-:R-:W-:Y:S04]  /*2140*/  STS.U16 [R8+UR4+0x2c00], R41 ;  /* 0x002c002908007988 */ /* 0x010fe80008000404 */
[----:B------:R-:W-:Y:S04]  /*2150*/  STS.U16 [R8+UR4+0x2e00], R43 ;  /* 0x002e002b08007988 */ /* 0x000fe80008000404 */
[----:B------:R-:W-:Y:S04]  /*2160*/  STS.U16 [R7+UR4], R38 ;  /* 0x0000002607007988 */ /* 0x000fe80008000404 */
[----:B------:R-:W-:Y:S04]  /*2170*/  STS.U16 [R7+UR4+0x800], R46 ;  /* 0x0008002e07007988 */ /* 0x000fe80008000404 */
        /* <DEDUP_REMOVED lines=9> */
[----:B---3--:R-:W-:Y:S04]  /*2210*/  STS.U16 [R55+UR4+0x1c00], R100 ;  /* 0x001c006437007988 */ /* 0x008fe80008000404 */
[----:B------:R-:W-:Y:S04]  /*2220*/  STS.U16 [R56+UR4+0x600], R93 ;  /* 0x0006005d38007988 */ /* 0x000fe80008000404 */
[----:B------:R-:W-:Y:S04]  /*2230*/  STS.U16 [R56+UR4+0xe00], R89 ;  /* 0x000e005938007988 */ /* 0x000fe80008000404 */
[----:B------:R-:W-:Y:S04]  /*2240*/  STS.U16 [R56+UR4+0x1600], R95 ;  /* 0x0016005f38007988 */ /* 0x000fe80008000404 */
[----:B-----5:R-:W-:Y:S01]  /*2250*/  STS.U16 [R56+UR4+0x1e00], R91 ;  /* 0x001e005b38007988 */ /* 0x020fe20008000404 */
[----:B------:R-:W-:Y:S06]  /*2260*/  BAR.SYNC.DEFER_BLOCKING 0x0 ;  /* 0x0000000000007b1d */ /* 0x000fec0000010000 */
[----:B------:R-:W-:Y:S04]  /*2270*/  LDSM.16.MT88.4 R32, [R10+0x2000] ;  /* 0x002000000a20783b */ /* 0x000fe80000004200 */
[----:B------:R-:W0:Y:S04]  /*2280*/  LDSM.16.M88.4 R40, [R9+UR4] ;  /* 0x000000040928783b */ /* 0x000e280008000200 */
[----:B------:R-:W1:Y:S04]  /*2290*/  LDSM.16.MT88.4 R44, [R10+0x2200] ;  /* 0x002200000a2c783b */ /* 0x000e680000004200 */
[----:B------:R-:W-:Y:S01]  /*22a0*/  LDSM.16.M88.4 R36, [R13+UR4] ;  /* 0x000000040d24783b */ /* 0x000fe20008000200 */
[----:B0-----:R-:W-:Y:S03]  /*22b0*/  HMMA.16816.F32 R48, R32, R40, R48 ;  /* 0x000000282030723c */ /* 0x001fe60000001830 */
[----:B------:R-:W0:-:S15]  /*22c0*/  LDSM.16.MT88.4 R32, [R10+0x2400] ;  /* 0x002400000a20783b */ /* 0x000e1e0000004200 */
[----:B------:R-:W-:Y:S02]  /*22d0*/  NOP ;  /* 0x0000000000007918 */ /* 0x000fe40000000000 */
[----:B-1----:R-:W-:Y:S01]  /*22e0*/  HMMA.16816.F32 R48, R44, R42, R48 ;  /* 0x0000002a2c30723c */ /* 0x002fe20000001830 */
[----:B------:R-:W1:Y:S04]  /*22f0*/  LDSM.16.MT88.4 R40, [R10+0x2600] ;  /* 0x002600000a28783b */ /* 0x000e680000004200 */
[----:B------:R-:W-:-:S15]  /*2300*/  LDSM.16.M88.4 R44, [R9+UR4+0x80] ;  /* 0x00008004092c783b */ /* 0x000fde0008000200 */
[----:B0-----:R-:W-:Y:S01]  /*2310*/  HMMA.16816.F32 R48, R32, R36, R48 ;  /* 0x000000242030723c */ /* 0x001fe20000001830 */
[----:B------:R-:W0:-:S15]  /*2320*/  LDSM.16.MT88.4 R32, [R10+0x2800] ;  /* 0x002800000a20783b */ /* 0x000e1e0000004200 */
[----:B------:R-:W-:-:S04]  /*2330*/  NOP ;  /* 0x0000000000007918 */ /* 0x000fc80000000000 */
[----:B-1----:R-:W-:Y:S01]  /*2340*/  HMMA.16816.F32 R40, R40, R38, R48 ;  /* 0x000000262828723c */ /* 0x002fe20000001830 */
[----:B------:R-:W1:Y:S04]  /*2350*/  LDSM.16.MT88.4 R36, [R10+0x2a00] ;  /* 0x002a00000a24783b */ /* 0x000e680000004200 */
[----:B------:R-:W-:-:S15]  /*2360*/  LDSM.16.M88.4 R48, [R13+UR4+0x80] ;  /* 0x000080040d30783b */ /* 0x000fde0008000200 */
[----:B0-----:R-:W-:Y:S01]  /*2370*/  HMMA.16816.F32 R32, R32, R44, R40 ;  /* 0x0000002c2020723c */ /* 0x001fe20000001828 */
[----:B------:R-:W0:-:S15]  /*2380*/  LDSM.16.MT88.4 R40, [R10+0x2c00] ;  /* 0x002c00000a28783b */ /* 0x000e1e0000004200 */
[----:B------:R-:W-:-:S04]  /*2390*/  NOP ;  /* 0x0000000000007918 */ /* 0x000fc80000000000 */
[----:B-1----:R-:W-:Y:S01]  /*23a0*/  HMMA.16816.F32 R32, R36, R46, R32 ;  /* 0x0000002e2420723c */ /* 0x002fe20000001820 */
[----:B------:R-:W1:Y:S01]  /*23b0*/  LDSM.16.MT88.4 R36, [R10+0x2e00] ;  /* 0x002e00000a24783b */ /* 0x000e620000004200 */
[----:B------:R-:W-:-:S05]  /*23c0*/  VIADD R54, R54, 0xffffffff ;  /* 0xffffffff36367836 */ /* 0x000fca0000000000 */
[----:B------:R-:W-:-:S13]  /*23d0*/  ISETP.NE.U32.AND P0, PT, R54, RZ, PT ;  /* 0x000000ff3600720c */ /* 0x000fda0003f05070 */
[----:B0-----:R-:W-:Y:S01]  /*23e0*/  HMMA.16816.F32 R32, R40, R48, R32 ;  /* 0x000000302820723c */ /* 0x001fe20000001820 */
[----:B------:R-:W-:Y:S01]  /*23f0*/  IMAD.WIDE R30, R20, 0x2, R30 ;  /* 0x00000002141e7825 */ /* 0x000fe200078e021e */
[----:B------:R-:W-:-:S03]  /*2400*/  UIADD3 UR5, UPT, UPT, UR5, -0x80, URZ ;  /* 0xffffff8005057890 */ /* 0x000fc6000fffe0ff */
[----:B------:R-:W-:-:S04]  /*2410*/  IMAD.WIDE R26, R20, 0x2, R26 ;  /* 0x00000002141a7825 */ /* 0x000fc800078e021a */
[----:B------:R-:W-:-:S04]  /*2420*/  IMAD.WIDE R28, R20, 0x2, R28 ;  /* 0x00000002141c7825 */ /* 0x000fc800078e021c */
[----:B------:R-:W-:-:S04]  /*2430*/  IMAD.WIDE R22, R20, 0x2, R22 ;  /* 0x0000000214167825 */ /* 0x000fc800078e0216 */
[----:B------:R-:W-:-:S03]  /*2440*/  IMAD.WIDE R24, R20, 0x2, R24 ;  /* 0x0000000214187825 */ /* 0x000fc600078e0218 */
[----:B-1----:R-:W-:Y:S01]  /*2450*/  HMMA.16816.F32 R48, R36, R50, R32 ;  /* 0x000000322430723c */ /* 0x002fe20000001820 */
[----:B------:R-:W-:Y:S02]  /*2460*/  IMAD.MOV.U32 R33, RZ, RZ, R31 ;  /* 0x000000ffff217224 */ /* 0x000fe400078e001f */
[----:B------:R-:W-:-:S04]  /*2470*/  IMAD.WIDE R86, R20, 0x2, R86 ;  /* 0x0000000214567825 */ /* 0x000fc800078e0256 */
        /* <DEDUP_REMOVED lines=9> */
[----:B------:R-:W-:Y:S02]  /*2510*/  IMAD.MOV.U32 R42, RZ, RZ, R26 ;  /* 0x000000ffff2a7224 */ /* 0x000fe400078e001a */
[----:B------:R-:W-:Y:S02]  /*2520*/  IMAD.MOV.U32 R89, RZ, RZ, R27 ;  /* 0x000000ffff597224 */ /* 0x000fe400078e001b */
[----:B------:R-:W-:Y:S02]  /*2530*/  IMAD.MOV.U32 R46, RZ, RZ, R28 ;  /* 0x000000ffff2e7224 */ /* 0x000fe400078e001c */
[----:B------:R-:W-:Y:S02]  /*2540*/  IMAD.MOV.U32 R97, RZ, RZ, R29 ;  /* 0x000000ffff617224 */ /* 0x000fe400078e001d */
[----:B------:R-:W-:Y:S02]  /*2550*/  IMAD.MOV.U32 R88, RZ, RZ, R22 ;  /* 0x000000ffff587224 */ /* 0x000fe400078e0016 */
[----:B------:R-:W-:-:S02]  /*2560*/  IMAD.MOV.U32 R93, RZ, RZ, R23 ;  /* 0x000000ffff5d7224 */ /* 0x000fc400078e0017 */
[----:B------:R-:W-:-:S04]  /*2570*/  IMAD.WIDE R52, R20, 0x2, R52 ;  /* 0x0000000214347825 */ /* 0x000fc800078e0234 */
[----:B------:R-:W-:-:S04]  /*2580*/  IMAD.WIDE R72, R18, 0x2, R72 ;  /* 0x0000000212487825 */ /* 0x000fc800078e0248 */
[----:B------:R-:W-:Y:S02]  /*2590*/  IMAD.MOV.U32 R31, RZ, RZ, R24 ;  /* 0x000000ffff1f7224 */ /* 0x000fe400078e0018 */
[----:B------:R-:W-:Y:S01]  /*25a0*/  IMAD.MOV.U32 R32, RZ, RZ, R25 ;  /* 0x000000ffff207224 */ /* 0x000fe200078e0019 */
[----:B------:R-:W-:Y:S06]  /*25b0*/  @P0 BRA `(.L_x_1) ;  /* 0xfffffff4005c0947 */ /* 0x000fec000383ffff */
[----:B------:R-:W-:Y:S02]  /*25c0*/  F2FP.F16.F32.PACK_AB R50, R51, R50 ;  /* 0x000000323332723e */ /* 0x000fe400000000ff */
[----:B------:R-:W-:-:S07]  /*25d0*/  F2FP.F16.F32.PACK_AB R48, R49, R48 ;  /* 0x000000303130723e */ /* 0x000fce00000000ff */
.L_x_0:
[----:B------:R-:W0:Y:S01]  /*25e0*/  S2R R7, SR_TID.X ;  /* 0x0000000000077919 */ /* 0x000e220000002100 */
[----:B------:R-:W1:Y:S01]  /*25f0*/  S2UR UR5, SR_CgaCtaId ;  /* 0x00000000000579c3 */ /* 0x000e620000008800 */
[----:B------:R-:W-:Y:S01]  /*2600*/  LOP3.LUT R8, R3, 0x300, RZ, 0xc0, !PT ;  /* 0x0000030003087812 */ /* 0x000fe200078ec0ff */
[----:B------:R-:W-:-:S06]  /*2610*/  UMOV UR4, 0x400 ;  /* 0x0000040000047882 */ /* 0x000fcc0000000000 */
[----:B------:R-:W-:Y:S01]  /*2620*/  BAR.SYNC.DEFER_BLOCKING 0x0 ;  /* 0x0000000000007b1d */ /* 0x000fe20000010000 */
[----:B------:R-:W-:Y:S02]  /*2630*/  PRMT R12, R48, 0x7632, R12 ;  /* 0x00007632300c7816 */ /* 0x000fe4000000000c */
[----:B------:R-:W-:-:S03]  /*2640*/  PRMT R13, R50, 0x7632, R13 ;  /* 0x00007632320d7816 */ /* 0x000fc6000000000d */
[----:B------:R-:W2:Y:S01]  /*2650*/  LDCU.128 UR8, c[0x0][0x390] ;  /* 0x00007200ff0877ac */ /* 0x000ea20008000c00 */
[----:B-1----:R-:W-:Y:S01]  /*2660*/  ULEA UR4, UR5, UR4, 0x18 ;  /* 0x0000000405047291 */ /* 0x002fe2000f8ec0ff */
[----:B------:R-:W1:Y:S01]  /*2670*/  LDCU UR5, c[0x0][0x3b4] ;  /* 0x00007680ff0577ac */ /* 0x000e620008000800 */
[----:B--2---:R-:W-:Y:S02]  /*2680*/  ISETP.GE.AND P0, PT, R0, UR10, PT ;  /* 0x0000000a00007c0c */ /* 0x004fe4000bf06270 */
[----:B0-----:R-:W-:Y:S01]  /*2690*/  SHF.R.U32.HI R6, RZ, 0x5, R7 ;  /* 0x00000005ff067819 */ /* 0x001fe20000011607 */
[----:B------:R-:W-:-:S03]  /*26a0*/  IMAD.SHL.U32 R3, R7, 0x4, RZ ;  /* 0x0000000407037824 */ /* 0x000fc600078e00ff */
[----:B------:R-:W-:Y:S02]  /*26b0*/  LOP3.LUT R6, R6, 0x2, RZ, 0xc0, !PT ;  /* 0x0000000206067812 */ /* 0x000fe400078ec0ff */
[----:B------:R-:W-:Y:S02]  /*26c0*/  LOP3.LUT R8, R8, 0x7c, R3, 0xf8, !PT ;  /* 0x0000007c08087812 */ /* 0x000fe400078ef803 */
[--C-:B------:R-:W-:Y:S02]  /*26d0*/  LOP3.LUT R6, R6, 0x1c, R7.reuse, 0xf8, !PT ;  /* 0x0000001c06067812 */ /* 0x100fe400078ef807 */
[----:B------:R-:W-:Y:S02]  /*26e0*/  LOP3.LUT R10, R8, 0xe0, R7, 0x78, !PT ;  /* 0x000000e0080a7812 */ /* 0x000fe400078e7807 */
[----:B------:R-:W-:-:S04]  /*26f0*/  LOP3.LUT R3, R6, 0x80, R3, 0xf8, !PT ;  /* 0x0000008006037812 */ /* 0x000fc800078ef803 */
[----:B------:R-:W-:Y:S01]  /*2700*/  LOP3.LUT R6, R3, R4, RZ, 0xfc, !PT ;  /* 0x0000000403067212 */ /* 0x000fe200078efcff */
[----:B-1----:R-:W-:Y:S01]  /*2710*/  IMAD R4, R0, UR5, RZ ;  /* 0x0000000500047c24 */ /* 0x002fe2000f8e02ff */
[C---:B------:R-:W-:Y:S02]  /*2720*/  LOP3.LUT R3, R5.reuse, R2, RZ, 0xfc, !PT ;  /* 0x0000000205037212 */ /* 0x040fe400078efcff */
[C---:B------:R-:W-:Y:S01]  /*2730*/  LOP3.LUT R7, R6.reuse, 0x40, RZ, 0x3c, !PT ;  /* 0x0000004006077812 */ /* 0x040fe200078e3cff */
[----:B------:R-:W-:Y:S01]  /*2740*/  STS.U16 [R6+UR4], R48 ;  /* 0x0000003006007988 */ /* 0x000fe20008000404 */
[C---:B------:R-:W-:Y:S02]  /*2750*/  LOP3.LUT R8, R6.reuse, 0x20, RZ, 0x3c, !PT ;  /* 0x0000002006087812 */ /* 0x040fe400078e3cff */
[----:B------:R-:W-:Y:S01]  /*2760*/  LOP3.LUT R9, R6, 0x60, RZ, 0x3c, !PT ;  /* 0x0000006006097812 */ /* 0x000fe200078e3cff */
[----:B------:R0:W-:Y:S01]  /*2770*/  STS.U16 [R7+UR4+0x200], R12 ;  /* 0x0002000c07007988 */ /* 0x0001e20008000404 */
[----:B------:R-:W-:-:S02]  /*2780*/  LOP3.LUT R5, R5, 0x10, R2, 0xfe, !PT ;  /* 0x0000001005057812 */ /* 0x000fc400078efe02 */
[----:B------:R-:W-:Y:S01]  /*2790*/  ISETP.LT.AND P1, PT, R3, UR11, !P0 ;  /* 0x0000000b03007c0c */ /* 0x000fe2000c721270 */
[----:B------:R-:W-:Y:S01]  /*27a0*/  STS.U16 [R8+UR4+0x100], R50 ;  /* 0x0001003208007988 */ /* 0x000fe20008000404 */
[----:B------:R-:W-:-:S03]  /*27b0*/  ISETP.LT.AND P0, PT, R5, UR11, !P0 ;  /* 0x0000000b05007c0c */ /* 0x000fc6000c701270 */
[----:B------:R1:W-:Y:S01]  /*27c0*/  STS.U16 [R9+UR4+0x300], R13 ;  /* 0x0003000d09007988 */ /* 0x0003e20008000404 */
[----:B------:R-:W-:Y:S01]  /*27d0*/  BAR.SYNC.DEFER_BLOCKING 0x0 ;  /* 0x0000000000007b1d */ /* 0x000fe20000010000 */
[----:B0-----:R-:W-:-:S04]  /*27e0*/  LEA R7, P2, R4, UR8, 0x1 ;  /* 0x0000000804077c11 */ /* 0x001fc8000f8408ff */
[----:B-1----:R-:W-:Y:S01]  /*27f0*/  LEA.HI.X.SX32 R9, R4, UR9, 0x1, P2 ;  /* 0x0000000904097c11 */ /* 0x002fe200090f0eff */
[----:B------:R-:W0:Y:S01]  /*2800*/  LDS R11, [R10+UR4] ;  /* 0x000000040a0b7984 */ /* 0x000e220008000800 */
[----:B------:R-:W1:Y:S02]  /*2810*/  LDCU UR4, c[0x0][0x3b8] ;  /* 0x00007700ff0477ac */ /* 0x000e640008000800 */
[----:B-1----:R-:W-:Y:S02]  /*2820*/  IMAD R0, R3, UR4, RZ ;  /* 0x0000000403007c24 */ /* 0x002fe4000f8e02ff */
[----:B------:R-:W-:-:S03]  /*2830*/  IMAD R6, R5, UR4, RZ ;  /* 0x0000000405067c24 */ /* 0x000fc6000f8e02ff */
[-C--:B------:R-:W-:Y:S02]  /*2840*/  LEA R2, P2, R0, R7.reuse, 0x1 ;  /* 0x0000000700027211 */ /* 0x080fe400078408ff */
[----:B------:R-:W-:Y:S02]  /*2850*/  LEA R4, P3, R6, R7, 0x1 ;  /* 0x0000000706047211 */ /* 0x000fe400078608ff */
[-C--:B------:R-:W-:Y:S02]  /*2860*/  LEA.HI.X.SX32 R3, R0, R9.reuse, 0x1, P2 ;  /* 0x0000000900037211 */ /* 0x080fe400010f0eff */
[----:B------:R-:W-:-:S03]  /*2870*/  LEA.HI.X.SX32 R5, R6, R9, 0x1, P3 ;  /* 0x0000000906057211 */ /* 0x000fc600018f0eff */
[----:B0-----:R0:W-:Y:S01]  /*2880*/  @P1 STG.E.U16 desc[UR6][R2.64], R11 ;  /* 0x0000000b02001986 */ /* 0x0011e2000c101506 */
[----:B------:R-:W-:Y:S05]  /*2890*/  @!P0 EXIT ;  /* 0x000000000000894d */ /* 0x000fea0003800000 */
[----:B0-----:R-:W-:-:S05]  /*28a0*/  PRMT R2, R11, 0x7632, R2 ;  /* 0x000076320b027816 */ /* 0x001fca0000000002 */
[----:B------:R-:W-:Y:S01]  /*28b0*/  STG.E.U16 desc[UR6][R4.64], R2 ;  /* 0x0000000204007986 */ /* 0x000fe2000c101506 */
[----:B------:R-:W-:Y:S05]  /*28c0*/  EXIT ;  /* 0x000000000000794d */ /* 0x000fea0003800000 */
.L_x_2:
[----:B------:R-:W-:-:S00]  /*28d0*/  BRA `(.L_x_2) ;  /* 0xfffffffc00fc7947 */ /* 0x000fc0000383ffff */
[----:B------:R-:W-:-:S00]  /*28e0*/  NOP ;  /* 0x0000000000007918 */ /* 0x000fc00000000000 */
        /* <DEDUP_REMOVED lines=9> */
.L_x_3:


//--------------------- .nv.shared.matmul_kernel  --------------------------
	.section	.nv.shared.matmul_kernel,"aw",@nobits
	.sectionflags	@""
	.align	16
	.zero		1024


//--------------------- .nv.shared.reserved.0     --------------------------
	.section	.nv.shared.reserved.0,"aw",@nobits
	.weak		__nv_reservedSMEM_offset_0_alias
	.size		__nv_reservedSMEM_offset_0_alias, 0, 64
	.other		__nv_reservedSMEM_offset_0_alias,@"STO_CUDA_RESERVED_SHARED STV_DEFAULT"
__nv_reservedSMEM_offset_0_alias:
	.zero		0
	.zero		64


//--------------------- .nv.constant0.matmul_kernel --------------------------
	.section	.nv.constant0.matmul_kernel,"a",@progbits
	.sectionflags	@""
	.align	4
.nv.constant0.matmul_kernel:
	.zero		976


//--------------------- SYMBOLS --------------------------

	.type		.nv.reservedSmem.offset0,@object
	.size		.nv.reservedSmem.offset0,0x4
	.type		.nv.reservedSmem.cap,@object
	.size		.nv.reservedSmem.cap,0x4
